	.headerflags	@"EF_CUDA_TEXMODE_UNIFIED EF_CUDA_64BIT_ADDRESS EF_CUDA_ACCELERATORS EF_CUDA_SM90 EF_CUDA_VIRTUAL_SM(EF_CUDA_SM90)"
	.elftype	@"ET_EXEC"


//--------------------- .nv.info                  --------------------------
	.section	.nv.info,"",@"SHT_CUDA_INFO"
	.align	4


	//----- nvinfo : EIATTR_REGCOUNT
	.align		4
        /*0000*/ 	.byte	0x04, 0x2f
        /*0002*/ 	.short	(.L_1 - .L_0)
	.align		4
.L_0:
        /*0004*/ 	.word	index@(triton_mm)
        /*0008*/ 	.word	0x000000a8


	//----- nvinfo : EIATTR_MIN_STACK_SIZE
	.align		4
.L_1:
        /*000c*/ 	.byte	0x04, 0x12
        /*000e*/ 	.short	(.L_3 - .L_2)
	.align		4
.L_2:
        /*0010*/ 	.word	index@(triton_mm)
        /*0014*/ 	.word	0x00000000


	//----- nvinfo : EIATTR_FRAME_SIZE
	.align		4
.L_3:
        /*0018*/ 	.byte	0x04, 0x11
        /*001a*/ 	.short	(.L_5 - .L_4)
	.align		4
.L_4:
        /*001c*/ 	.word	index@(triton_mm)
        /*0020*/ 	.word	0x00000000


	//----- nvinfo : EIATTR_MIN_STACK_SIZE
	.align		4
.L_5:
        /*0024*/ 	.byte	0x04, 0x12
        /*0026*/ 	.short	(.L_7 - .L_6)
	.align		4
.L_6:
        /*0028*/ 	.word	index@(triton_mm)
        /*002c*/ 	.word	0x00000000
.L_7:


//--------------------- .nv.info.triton_mm        --------------------------
	.section	.nv.info.triton_mm,"",@"SHT_CUDA_INFO"
	.sectionflags	@""
	.align	4


	//----- nvinfo : EIATTR_CUDA_API_VERSION
	.align		4
        /*0000*/ 	.byte	0x04, 0x37
        /*0002*/ 	.short	(.L_9 - .L_8)
.L_8:
        /*0004*/ 	.word	0x0000007c


	//----- nvinfo : EIATTR_KPARAM_INFO
	.align		4
.L_9:
        /*0008*/ 	.byte	0x04, 0x17
        /*000a*/ 	.short	(.L_11 - .L_10)
.L_10:
        /*000c*/ 	.word	0x00000000
        /*0010*/ 	.short	0x0004
        /*0012*/ 	.short	0x001c
        /*0014*/ 	.byte	0x00, 0xf0, 0x11, 0x00


	//----- nvinfo : EIATTR_KPARAM_INFO
	.align		4
.L_11:
        /*0018*/ 	.byte	0x04, 0x17
        /*001a*/ 	.short	(.L_13 - .L_12)
.L_12:
        /*001c*/ 	.word	0x00000000
        /*0020*/ 	.short	0x0003
        /*0022*/ 	.short	0x0018
        /*0024*/ 	.byte	0x00, 0xf0, 0x11, 0x00


	//----- nvinfo : EIATTR_KPARAM_INFO
	.align		4
.L_13:
        /*0028*/ 	.byte	0x04, 0x17
        /*002a*/ 	.short	(.L_15 - .L_14)
.L_14:
        /*002c*/ 	.word	0x00000000
        /*0030*/ 	.short	0x0002
        /*0032*/ 	.short	0x0010
        /*0034*/ 	.byte	0x00, 0xf0, 0x21, 0x00


	//----- nvinfo : EIATTR_KPARAM_INFO
	.align		4
.L_15:
        /*0038*/ 	.byte	0x04, 0x17
        /*003a*/ 	.short	(.L_17 - .L_16)
.L_16:
        /*003c*/ 	.word	0x00000000
        /*0040*/ 	.short	0x0001
        /*0042*/ 	.short	0x0008
        /*0044*/ 	.byte	0x00, 0xf0, 0x21, 0x00


	//----- nvinfo : EIATTR_KPARAM_INFO
	.align		4
.L_17:
        /*0048*/ 	.byte	0x04, 0x17
        /*004a*/ 	.short	(.L_19 - .L_18)
.L_18:
        /*004c*/ 	.word	0x00000000
        /*0050*/ 	.short	0x0000
        /*0052*/ 	.short	0x0000
        /*0054*/ 	.byte	0x00, 0xf0, 0x21, 0x00


	//----- nvinfo : EIATTR_SPARSE_MMA_MASK
	.align		4
.L_19:
        /*0058*/ 	.byte	0x03, 0x50
        /*005a*/ 	.short	0x0000


	//----- nvinfo : EIATTR_MAXREG_COUNT
	.align		4
        /*005c*/ 	.byte	0x03, 0x1b
        /*005e*/ 	.short	0x00ff


	//----- nvinfo : EIATTR_COOP_GROUP_MASK_REGIDS
	.align		4
        /*0060*/ 	.byte	0x04, 0x29
        /*0062*/ 	.short	(.L_21 - .L_20)


	//   ....[0]....
.L_20:
        /*0064*/ 	.word	0xffffffff


	//----- nvinfo : EIATTR_COOP_GROUP_INSTR_OFFSETS
	.align		4
.L_21:
        /*0068*/ 	.byte	0x04, 0x28
        /*006a*/ 	.short	(.L_23 - .L_22)


	//   ....[0]....
.L_22:
        /*006c*/ 	.word	0x000022f0


	//----- nvinfo : EIATTR_EXIT_INSTR_OFFSETS
	.align		4
.L_23:
        /*0070*/ 	.byte	0x04, 0x1c
        /*0072*/ 	.short	(.L_25 - .L_24)


	//   ....[0]....
.L_24:
        /*0074*/ 	.word	0x00000050


	//   ....[1]....
        /*0078*/ 	.word	0x00003480


	//   ....[2]....
        /*007c*/ 	.word	0x000034d0


	//----- nvinfo : EIATTR_MAX_THREADS
	.align		4
.L_25:
        /*0080*/ 	.byte	0x04, 0x05
        /*0082*/ 	.short	(.L_27 - .L_26)
.L_26:
        /*0084*/ 	.word	0x00000080
        /*0088*/ 	.word	0x00000001
        /*008c*/ 	.word	0x00000001


	//----- nvinfo : EIATTR_CBANK_PARAM_SIZE
	.align		4
.L_27:
        /*0090*/ 	.byte	0x03, 0x19
        /*0092*/ 	.short	0x0020


	//----- nvinfo : EIATTR_PARAM_CBANK
	.align		4
        /*0094*/ 	.byte	0x04, 0x0a
        /*0096*/ 	.short	(.L_29 - .L_28)
	.align		4
.L_28:
        /*0098*/ 	.word	index@(.nv.constant0.triton_mm)
        /*009c*/ 	.short	0x0210
        /*009e*/ 	.short	0x0020


	//----- nvinfo : EIATTR_SW_WAR
	.align		4
.L_29:
        /*00a0*/ 	.byte	0x04, 0x36
        /*00a2*/ 	.short	(.L_31 - .L_30)
.L_30:
        /*00a4*/ 	.word	0x00000008
.L_31:


//--------------------- .nv.callgraph             --------------------------
	.section	.nv.callgraph,"",@"SHT_CUDA_CALLGRAPH"
	.align	4
	.sectionentsize	8
	.align		4
        /*0000*/ 	.word	0x00000000
	.align		4
        /*0004*/ 	.word	0xffffffff
	.align		4
        /*0008*/ 	.word	0x00000000
	.align		4
        /*000c*/ 	.word	0xfffffffe
	.align		4
        /*0010*/ 	.word	0x00000000
	.align		4
        /*0014*/ 	.word	0xfffffffd
	.align		4
        /*0018*/ 	.word	0x00000000
	.align		4
        /*001c*/ 	.word	0xfffffffc


//--------------------- .text.triton_mm           --------------------------
	.section	.text.triton_mm,"ax",@progbits
	.sectionflags	@"SHF_BARRIERS=1"
	.align	128
        .global         triton_mm
        .type           triton_mm,@function
        .size           triton_mm,(.L_x_2 - triton_mm)
        .other          triton_mm,@"STO_CUDA_ENTRY STV_DEFAULT"
triton_mm:
.text.triton_mm:
[----:B------:R-:W1:Y:S02]  /*0000*/  LDC R1, c[0x0][0x28] ;  /* 0x00000a00ff017b82 */ /* 0x000e640000000800 */
[----:B------:R-:W2:Y:S02]  /*0010*/  LDC.64 R2, c[0x0][0x228] ;  /* 0x00008a00ff027b82 */ /* 0x000ea40000000a00 */
[----:B--2---:R-:W-:-:S04]  /*0020*/  IMAD.IADD R0, R3, 0x1, R2 ;  /* 0x0000000103007824 */ /* 0x004fc800078e0202 */
[----:B------:R-:W-:-:S05]  /*0030*/  IMAD R2, R0, 0x3000, RZ ;  /* 0x0000300000027824 */ /* 0x000fca00078e02ff */
[----:B------:R-:W-:-:S13]  /*0040*/  ISETP.NE.AND P0, PT, R2, RZ, PT ;  /* 0x000000ff0200720c */ /* 0x000fda0003f05270 */
[----:B------:R-:W-:Y:S05]  /*0050*/  @!P0 EXIT ;  /* 0x000000000000894d */ /* 0x000fea0003800000 */
[----:B------:R-:W2:Y:S01]  /*0060*/  S2R R6, SR_CTAID.X ;  /* 0x0000000000067919 */ /* 0x000ea20000002500 */
[----:B------:R-:W-:Y:S01]  /*0070*/  VIADD R2, R0, 0x3f ;  /* 0x0000003f00027836 */ /* 0x000fe20000000000 */
[----:B------:R-:W-:Y:S01]  /*0080*/  IABS R24, R0 ;  /* 0x0000000000187213 */ /* 0x000fe20000000000 */
[----:B------:R-:W3:Y:S01]  /*0090*/  S2UR UR4, SR_CgaCtaId ;  /* 0x00000000000479c3 */ /* 0x000ee20000008800 */
[----:B------:R-:W-:Y:S01]  /*00a0*/  UMOV UR10, 0x400 ;  /* 0x00000400000a7882 */ /* 0x000fe20000000000 */
[----:B------:R-:W-:Y:S01]  /*00b0*/  ULDC.64 UR14, c[0x0][0x208] ;  /* 0x00008200000e7ab9 */ /* 0x000fe20000000a00 */
[----:B------:R-:W-:Y:S01]  /*00c0*/  SHF.R.S32.HI R3, RZ, 0x1f, R2 ;  /* 0x0000001fff037819 */ /* 0x000fe20000011402 */
[----:B------:R-:W-:Y:S01]  /*00d0*/  UMOV UR12, 0x2 ;  /* 0x00000002000c7882 */ /* 0x000fe20000000000 */
[----:B------:R-:W-:Y:S01]  /*00e0*/  UMOV UR11, 0xffffffff ;  /* 0xffffffff000b7882 */ /* 0x000fe20000000000 */
[----:B------:R-:W-:Y:S01]  /*00f0*/  UMOV UR6, URZ ;  /* 0x0000003f00067c82 */ /* 0x000fe20008000000 */
[----:B------:R-:W-:Y:S01]  /*0100*/  LEA.HI R3, R3, R2, RZ, 0x6 ;  /* 0x0000000203037211 */ /* 0x000fe200078f30ff */
[----:B------:R-:W-:Y:S01]  /*0110*/  UMOV UR7, URZ ;  /* 0x0000003f00077c82 */ /* 0x000fe20008000000 */
[----:B---3--:R-:W-:-:S04]  /*0120*/  UPRMT UR10, UR4, 0x654, UR10 ;  /* 0x00000654040a7896 */ /* 0x008fc8000800000a */
[----:B------:R-:W-:Y:S01]  /*0130*/  UIADD3 UR13, UR10, 0x10000, URZ ;  /* 0x000100000a0d7890 */ /* 0x000fe2000fffe03f */
[C---:B--2---:R-:W-:Y:S01]  /*0140*/  IMAD.HI R4, R6.reuse, 0x2aaaaaab, RZ ;  /* 0x2aaaaaab06047827 */ /* 0x044fe200078e02ff */
[----:B------:R-:W-:Y:S02]  /*0150*/  IABS R25, R6 ;  /* 0x0000000600197213 */ /* 0x000fe40000000000 */
[----:B------:R-:W-:Y:S02]  /*0160*/  ISETP.GE.AND P2, PT, R6, RZ, PT ;  /* 0x000000ff0600720c */ /* 0x000fe40003f46270 */
[----:B------:R-:W-:-:S04]  /*0170*/  SHF.R.U32.HI R5, RZ, 0x1f, R4 ;  /* 0x0000001fff057819 */ /* 0x000fc80000011604 */
[----:B------:R-:W-:-:S05]  /*0180*/  LEA.HI.SX32 R5, R4, R5, 0x19 ;  /* 0x0000000504057211 */ /* 0x000fca00078fcaff */
[C---:B------:R-:W-:Y:S02]  /*0190*/  IMAD.SHL.U32 R28, R5.reuse, 0x8, RZ ;  /* 0x00000008051c7824 */ /* 0x040fe400078e00ff */
[----:B------:R-:W-:-:S03]  /*01a0*/  IMAD R5, R5, -0x300, R6 ;  /* 0xfffffd0005057824 */ /* 0x000fc600078e0206 */
[----:B------:R-:W-:Y:S02]  /*01b0*/  LEA.HI.SX32 R3, R3, -R28, 0x1a ;  /* 0x8000001c03037211 */ /* 0x000fe400078fd2ff */
[----:B------:R-:W-:Y:S02]  /*01c0*/  IABS R12, R5 ;  /* 0x00000005000c7213 */ /* 0x000fe40000000000 */
[----:B------:R-:W-:-:S04]  /*01d0*/  VIMNMX R20, R3, 0x8, PT ;  /* 0x0000000803147848 */ /* 0x000fc80003fe0100 */
[-C--:B------:R-:W-:Y:S02]  /*01e0*/  IABS R8, R20.reuse ;  /* 0x0000001400087213 */ /* 0x080fe40000000000 */
[-C--:B------:R-:W-:Y:S02]  /*01f0*/  IABS R9, R20.reuse ;  /* 0x0000001400097213 */ /* 0x080fe40000000000 */
[----:B------:R-:W2:Y:S01]  /*0200*/  I2F.RP R4, R8 ;  /* 0x0000000800047306 */ /* 0x000ea20000209400 */
[-C--:B------:R-:W-:Y:S02]  /*0210*/  LOP3.LUT R5, R5, R20.reuse, RZ, 0x3c, !PT ;  /* 0x0000001405057212 */ /* 0x080fe400078e3cff */
[----:B------:R-:W-:Y:S01]  /*0220*/  IMAD.MOV R10, RZ, RZ, -R9 ;  /* 0x000000ffff0a7224 */ /* 0x000fe200078e0a09 */
[----:B------:R-:W-:Y:S02]  /*0230*/  LOP3.LUT R30, RZ, R20, RZ, 0x33, !PT ;  /* 0x00000014ff1e7212 */ /* 0x000fe400078e33ff */
[----:B------:R-:W-:-:S02]  /*0240*/  ISETP.GE.AND P4, PT, R5, RZ, PT ;  /* 0x000000ff0500720c */ /* 0x000fc40003f86270 */
[----:B--2---:R-:W2:Y:S02]  /*0250*/  MUFU.RCP R4, R4 ;  /* 0x0000000400047308 */ /* 0x004ea40000001000 */
[----:B--2---:R-:W-:-:S06]  /*0260*/  VIADD R2, R4, 0xffffffe ;  /* 0x0ffffffe04027836 */ /* 0x004fcc0000000000 */
[----:B------:R2:W3:Y:S02]  /*0270*/  F2I.FTZ.U32.TRUNC.NTZ R3, R2 ;  /* 0x0000000200037305 */ /* 0x0004e4000021f000 */
[----:B--2---:R-:W-:Y:S02]  /*0280*/  IMAD.MOV.U32 R2, RZ, RZ, RZ ;  /* 0x000000ffff027224 */ /* 0x004fe400078e00ff */
[----:B---3--:R-:W-:-:S04]  /*0290*/  IMAD.MOV R7, RZ, RZ, -R3 ;  /* 0x000000ffff077224 */ /* 0x008fc800078e0a03 */
[----:B------:R-:W-:-:S04]  /*02a0*/  IMAD R7, R7, R8, RZ ;  /* 0x0000000807077224 */ /* 0x000fc800078e02ff */
[----:B------:R-:W-:Y:S02]  /*02b0*/  IMAD.HI.U32 R3, R3, R7, R2 ;  /* 0x0000000703037227 */ /* 0x000fe400078e0002 */
[----:B------:R-:W2:Y:S04]  /*02c0*/  S2R R2, SR_TID.X ;  /* 0x0000000000027919 */ /* 0x000ea80000002100 */
[----:B------:R-:W-:-:S04]  /*02d0*/  IMAD.HI.U32 R19, R3, R12, RZ ;  /* 0x0000000c03137227 */ /* 0x000fc800078e00ff */
[----:B------:R-:W-:-:S04]  /*02e0*/  IMAD.HI.U32 R4, R3, R25, RZ ;  /* 0x0000001903047227 */ /* 0x000fc800078e00ff */
[-C--:B------:R-:W-:Y:S02]  /*02f0*/  IMAD R3, R19, R10.reuse, R12 ;  /* 0x0000000a13037224 */ /* 0x080fe400078e020c */
[----:B------:R-:W-:Y:S01]  /*0300*/  IMAD R25, R4, R10, R25 ;  /* 0x0000000a04197224 */ /* 0x000fe200078e0219 */
[----:B------:R-:W3:Y:S02]  /*0310*/  I2F.RP R12, R24 ;  /* 0x00000018000c7306 */ /* 0x000ee40000209400 */
[C---:B------:R-:W-:Y:S02]  /*0320*/  ISETP.GT.U32.AND P3, PT, R8.reuse, R3, PT ;  /* 0x000000030800720c */ /* 0x040fe40003f64070 */
[----:B------:R-:W-:-:S11]  /*0330*/  ISETP.GT.U32.AND P0, PT, R8, R25, PT ;  /* 0x000000190800720c */ /* 0x000fd60003f04070 */
[--C-:B------:R-:W-:Y:S01]  /*0340*/  @!P3 IMAD.IADD R3, R3, 0x1, -R8.reuse ;  /* 0x000000010303b824 */ /* 0x100fe200078e0a08 */
[----:B---3--:R-:W3:Y:S01]  /*0350*/  MUFU.RCP R18, R12 ;  /* 0x0000000c00127308 */ /* 0x008ee20000001000 */
[----:B------:R-:W-:Y:S01]  /*0360*/  @!P0 IMAD.IADD R25, R25, 0x1, -R8 ;  /* 0x0000000119198824 */ /* 0x000fe200078e0a08 */
[--C-:B--2---:R-:W-:Y:S01]  /*0370*/  SHF.R.U32.HI R32, RZ, 0x4, R2.reuse ;  /* 0x00000004ff207819 */ /* 0x104fe20000011602 */
[----:B------:R-:W-:Y:S01]  /*0380*/  IMAD.SHL.U32 R4, R2, 0x8, RZ ;  /* 0x0000000802047824 */ /* 0x000fe200078e00ff */
[----:B------:R-:W-:Y:S01]  /*0390*/  ISETP.GE.U32.AND P0, PT, R3, R8, PT ;  /* 0x000000080300720c */ /* 0x000fe20003f06070 */
[----:B------:R-:W-:Y:S01]  /*03a0*/  @!P3 VIADD R19, R19, 0x1 ;  /* 0x000000011313b836 */ /* 0x000fe20000000000 */
[----:B------:R-:W-:Y:S02]  /*03b0*/  SHF.R.U32.HI R3, RZ, 0x4, R2 ;  /* 0x00000004ff037819 */ /* 0x000fe40000011602 */
[----:B------:R-:W-:Y:S02]  /*03c0*/  ISETP.GT.U32.AND P1, PT, R8, R25, PT ;  /* 0x000000190800720c */ /* 0x000fe40003f24070 */
[----:B------:R-:W-:-:S02]  /*03d0*/  LOP3.LUT R6, R3, R2, RZ, 0x3c, !PT ;  /* 0x0000000203067212 */ /* 0x000fc400078e3cff */
[----:B------:R-:W-:Y:S02]  /*03e0*/  LOP3.LUT R5, R4, 0x40, RZ, 0xc0, !PT ;  /* 0x0000004004057812 */ /* 0x000fe400078ec0ff */
[----:B------:R-:W-:Y:S01]  /*03f0*/  SGXT.U32 R32, R32, 0x3 ;  /* 0x000000032020781a */ /* 0x000fe20000000000 */
[----:B------:R-:W-:Y:S01]  /*0400*/  IMAD.SHL.U32 R21, R6, 0x8, RZ ;  /* 0x0000000806157824 */ /* 0x000fe200078e00ff */
[----:B------:R-:W-:Y:S01]  /*0410*/  LOP3.LUT R94, R4, 0x78, RZ, 0xc0, !PT ;  /* 0x00000078045e7812 */ /* 0x000fe200078ec0ff */
[C---:B------:R-:W-:Y:S01]  /*0420*/  IMAD.SHL.U32 R90, R5.reuse, 0x40, RZ ;  /* 0x00000040055a7824 */ /* 0x040fe200078e00ff */
[C---:B------:R-:W-:Y:S01]  /*0430*/  LOP3.LUT R15, R32.reuse, 0x58, RZ, 0xfc, !PT ;  /* 0x00000058200f7812 */ /* 0x040fe200078efcff */
[----:B------:R-:W-:Y:S01]  /*0440*/  IMAD.SHL.U32 R34, R5, 0x80, RZ ;  /* 0x0000008005227824 */ /* 0x000fe200078e00ff */
[----:B------:R-:W-:Y:S01]  /*0450*/  LOP3.LUT R22, R21, 0x38, RZ, 0xc0, !PT ;  /* 0x0000003815167812 */ /* 0x000fe200078ec0ff */
[----:B------:R-:W-:Y:S01]  /*0460*/  @!P1 IMAD.IADD R25, R25, 0x1, -R8 ;  /* 0x0000000119199824 */ /* 0x000fe200078e0a08 */
[C---:B------:R-:W-:Y:S01]  /*0470*/  LOP3.LUT R5, R32.reuse, 0x8, RZ, 0xfc, !PT ;  /* 0x0000000820057812 */ /* 0x040fe200078efcff */
[----:B------:R-:W-:Y:S01]  /*0480*/  @P0 VIADD R19, R19, 0x1 ;  /* 0x0000000113130836 */ /* 0x000fe20000000000 */
[C---:B------:R-:W-:Y:S01]  /*0490*/  LOP3.LUT R8, R32.reuse, 0x20, RZ, 0xfc, !PT ;  /* 0x0000002020087812 */ /* 0x040fe200078efcff */
[--C-:B------:R-:W-:Y:S01]  /*04a0*/  IMAD R15, R15, 0x40, R22.reuse ;  /* 0x000000400f0f7824 */ /* 0x100fe200078e0216 */
[C---:B------:R-:W-:Y:S01]  /*04b0*/  LOP3.LUT R9, R32.reuse, 0x28, RZ, 0xfc, !PT ;  /* 0x0000002820097812 */ /* 0x040fe200078efcff */
[--C-:B------:R-:W-:Y:S01]  /*04c0*/  IMAD R23, R5, 0x40, R22.reuse ;  /* 0x0000004005177824 */ /* 0x100fe200078e0216 */
[----:B------:R-:W-:Y:S01]  /*04d0*/  LOP3.LUT R14, R32, 0x50, RZ, 0xfc, !PT ;  /* 0x00000050200e7812 */ /* 0x000fe200078efcff */
[--C-:B------:R-:W-:Y:S01]  /*04e0*/  IMAD R33, R8, 0x40, R22.reuse ;  /* 0x0000004008217824 */ /* 0x100fe200078e0216 */
[-C--:B------:R-:W-:Y:S01]  /*04f0*/  LOP3.LUT R8, R15, R34.reuse, RZ, 0xfc, !PT ;  /* 0x000000220f087212 */ /* 0x080fe200078efcff */
[--C-:B------:R-:W-:Y:S01]  /*0500*/  IMAD R35, R9, 0x40, R22.reuse ;  /* 0x0000004009237824 */ /* 0x100fe200078e0216 */
[C---:B------:R-:W-:Y:S01]  /*0510*/  LOP3.LUT R15, R23.reuse, R34, RZ, 0xfc, !PT ;  /* 0x00000022170f7212 */ /* 0x040fe200078efcff */
[--C-:B------:R-:W-:Y:S01]  /*0520*/  IMAD R9, R14, 0x40, R22.reuse ;  /* 0x000000400e097824 */ /* 0x100fe200078e0216 */
[-C--:B------:R-:W-:Y:S01]  /*0530*/  LOP3.LUT R14, R23, R90.reuse, RZ, 0xfc, !PT ;  /* 0x0000005a170e7212 */ /* 0x080fe200078efcff */
[----:B------:R-:W-:Y:S01]  /*0540*/  IMAD.MOV.U32 R23, RZ, RZ, R19 ;  /* 0x000000ffff177224 */ /* 0x000fe200078e0013 */
[----:B------:R-:W-:Y:S01]  /*0550*/  ISETP.NE.AND P0, PT, R20, RZ, PT ;  /* 0x000000ff1400720c */ /* 0x000fe20003f05270 */
[----:B---3--:R-:W-:Y:S01]  /*0560*/  VIADD R26, R18, 0xffffffe ;  /* 0x0ffffffe121a7836 */ /* 0x008fe20000000000 */
[C---:B------:R-:W-:Y:S01]  /*0570*/  LOP3.LUT R7, R32.reuse, 0x18, RZ, 0xfc, !PT ;  /* 0x0000001820077812 */ /* 0x040fe200078efcff */
[----:B------:R-:W-:Y:S01]  /*0580*/  @!P4 IMAD.MOV R23, RZ, RZ, -R23 ;  /* 0x000000ffff17c224 */ /* 0x000fe200078e0a17 */
[C---:B------:R-:W-:Y:S01]  /*0590*/  LOP3.LUT R17, R32.reuse, 0x68, RZ, 0xfc, !PT ;  /* 0x0000006820117812 */ /* 0x040fe200078efcff */
[----:B------:R-:W2:Y:S01]  /*05a0*/  F2I.FTZ.U32.TRUNC.NTZ R27, R26 ;  /* 0x0000001a001b7305 */ /* 0x000ea2000021f000 */
[----:B------:R-:W-:Y:S01]  /*05b0*/  LOP3.LUT R6, R32, 0x10, RZ, 0xfc, !PT ;  /* 0x0000001020067812 */ /* 0x000fe200078efcff */
[--C-:B------:R-:W-:Y:S01]  /*05c0*/  IMAD R31, R7, 0x40, R22.reuse ;  /* 0x00000040071f7824 */ /* 0x100fe200078e0216 */
[----:B------:R-:W-:Y:S01]  /*05d0*/  SEL R89, R30, R23, !P0 ;  /* 0x000000171e597207 */ /* 0x000fe20004000000 */
[--C-:B------:R-:W-:Y:S01]  /*05e0*/  IMAD R17, R17, 0x40, R22.reuse ;  /* 0x0000004011117824 */ /* 0x100fe200078e0216 */
[----:B------:R-:W-:Y:S01]  /*05f0*/  LOP3.LUT R18, R32, 0x70, RZ, 0xfc, !PT ;  /* 0x0000007020127812 */ /* 0x000fe200078efcff */
[--C-:B------:R-:W-:Y:S01]  /*0600*/  IMAD R29, R6, 0x40, R22.reuse ;  /* 0x00000040061d7824 */ /* 0x100fe200078e0216 */
[C---:B------:R-:W-:Y:S01]  /*0610*/  LOP3.LUT R10, R32.reuse, 0x30, RZ, 0xfc, !PT ;  /* 0x00000030200a7812 */ /* 0x040fe200078efcff */
[----:B------:R-:W-:Y:S01]  /*0620*/  IMAD.SHL.U32 R89, R89, 0x80, RZ ;  /* 0x0000008059597824 */ /* 0x000fe200078e00ff */
[----:B------:R-:W-:Y:S01]  /*0630*/  LOP3.LUT R11, R32, 0x38, RZ, 0xfc, !PT ;  /* 0x00000038200b7812 */ /* 0x000fe200078efcff */
[--C-:B------:R-:W-:Y:S01]  /*0640*/  IMAD R39, R18, 0x40, R22.reuse ;  /* 0x0000004012277824 */ /* 0x100fe200078e0216 */
[----:B------:R-:W-:Y:S01]  /*0650*/  LOP3.LUT R16, R32, 0x60, RZ, 0xfc, !PT ;  /* 0x0000006020107812 */ /* 0x000fe200078efcff */
[--C-:B------:R-:W-:Y:S01]  /*0660*/  IMAD R91, R10, 0x40, R22.reuse ;  /* 0x000000400a5b7824 */ /* 0x100fe200078e0216 */
[----:B------:R-:W-:Y:S01]  /*0670*/  LOP3.LUT R18, R31, R90, RZ, 0xfc, !PT ;  /* 0x0000005a1f127212 */ /* 0x000fe200078efcff */
[--C-:B------:R-:W-:Y:S01]  /*0680*/  IMAD R37, R11, 0x40, R22.reuse ;  /* 0x000000400b257824 */ /* 0x100fe200078e0216 */
[----:B------:R-:W-:Y:S01]  /*0690*/  LOP3.LUT R19, R31, R34, RZ, 0xfc, !PT ;  /* 0x000000221f137212 */ /* 0x000fe200078efcff */
[----:B--2---:R-:W-:Y:S01]  /*06a0*/  IMAD.MOV R31, RZ, RZ, -R27 ;  /* 0x000000ffff1f7224 */ /* 0x004fe200078e0a1b */
[----:B------:R-:W-:Y:S01]  /*06b0*/  LOP3.LUT R60, R89, R32, RZ, 0xfc, !PT ;  /* 0x00000020593c7212 */ /* 0x000fe200078efcff */
[----:B------:R-:W-:Y:S01]  /*06c0*/  IMAD R11, R16, 0x40, R22 ;  /* 0x00000040100b7824 */ /* 0x000fe200078e0216 */
[----:B------:R-:W-:Y:S01]  /*06d0*/  LOP3.LUT R10, R17, R34, RZ, 0xfc, !PT ;  /* 0x00000022110a7212 */ /* 0x000fe200078efcff */
[----:B------:R-:W-:Y:S01]  /*06e0*/  @!P2 IMAD.MOV R25, RZ, RZ, -R25 ;  /* 0x000000ffff19a224 */ /* 0x000fe200078e0a19 */
[----:B------:R-:W-:Y:S01]  /*06f0*/  LOP3.LUT R16, R29, R90, RZ, 0xfc, !PT ;  /* 0x0000005a1d107212 */ /* 0x000fe200078efcff */
[----:B------:R-:W-:Y:S01]  /*0700*/  IMAD R31, R31, R24, RZ ;  /* 0x000000181f1f7224 */ /* 0x000fe200078e02ff */
[----:B------:R-:W-:Y:S01]  /*0710*/  LOP3.LUT R17, R29, R34, RZ, 0xfc, !PT ;  /* 0x000000221d117212 */ /* 0x000fe200078efcff */
[----:B------:R-:W-:Y:S01]  /*0720*/  IMAD.HI R29, R60, 0x2aaaaaab, RZ ;  /* 0x2aaaaaab3c1d7827 */ /* 0x000fe200078e02ff */
[----:B------:R-:W-:-:S02]  /*0730*/  LOP3.LUT R43, R89, 0x8, R32, 0xfe, !PT ;  /* 0x00000008592b7812 */ /* 0x000fc400078efe20 */
[----:B------:R-:W-:Y:S01]  /*0740*/  LOP3.LUT R13, R32, 0x48, RZ, 0xfc, !PT ;  /* 0x00000048200d7812 */ /* 0x000fe200078efcff */
[----:B------:R-:W-:Y:S01]  /*0750*/  IMAD.MOV.U32 R26, RZ, RZ, RZ ;  /* 0x000000ffff1a7224 */ /* 0x000fe200078e00ff */
[----:B------:R-:W-:Y:S02]  /*0760*/  SEL R25, R30, R25, !P0 ;  /* 0x000000191e197207 */ /* 0x000fe40004000000 */
[C---:B------:R-:W-:Y:S01]  /*0770*/  LOP3.LUT R12, R32.reuse, 0x40, RZ, 0xfc, !PT ;  /* 0x00000040200c7812 */ /* 0x040fe200078efcff */
[----:B------:R-:W-:Y:S01]  /*0780*/  IMAD.HI.U32 R26, R27, R31, R26 ;  /* 0x0000001f1b1a7227 */ /* 0x000fe200078e001a */
[----:B------:R-:W-:Y:S02]  /*0790*/  LOP3.LUT R21, R32, 0x78, RZ, 0xfc, !PT ;  /* 0x0000007820157812 */ /* 0x000fe400078efcff */
[----:B------:R-:W-:Y:S01]  /*07a0*/  SHF.R.U32.HI R30, RZ, 0x1f, R29 ;  /* 0x0000001fff1e7819 */ /* 0x000fe2000001161d */
[----:B------:R-:W-:Y:S01]  /*07b0*/  IMAD.HI R27, R43, 0x2aaaaaab, RZ ;  /* 0x2aaaaaab2b1b7827 */ /* 0x000fe200078e02ff */
[----:B------:R-:W-:-:S02]  /*07c0*/  LOP3.LUT R45, R89, 0x10, R32, 0xfe, !PT ;  /* 0x00000010592d7812 */ /* 0x000fc400078efe20 */
[----:B------:R-:W-:Y:S01]  /*07d0*/  LOP3.LUT R47, R89, 0x18, R32, 0xfe, !PT ;  /* 0x00000018592f7812 */ /* 0x000fe200078efe20 */
[--C-:B------:R-:W-:Y:S01]  /*07e0*/  IMAD R7, R13, 0x40, R22.reuse ;  /* 0x000000400d077824 */ /* 0x100fe200078e0216 */
[----:B------:R-:W-:Y:S01]  /*07f0*/  LOP3.LUT R49, R89, 0x20, R32, 0xfe, !PT ;  /* 0x0000002059317812 */ /* 0x000fe200078efe20 */
[----:B------:R-:W-:Y:S01]  /*0800*/  IMAD.IADD R109, R28, 0x1, R25 ;  /* 0x000000011c6d7824 */ /* 0x000fe200078e0219 */
[----:B------:R-:W-:Y:S01]  /*0810*/  LEA.HI R25, R29, R30, RZ, 0x15 ;  /* 0x0000001e1d197211 */ /* 0x000fe200078fa8ff */
[--C-:B------:R-:W-:Y:S01]  /*0820*/  IMAD R13, R32, 0x40, R22.reuse ;  /* 0x00000040200d7824 */ /* 0x100fe200078e0216 */
[----:B------:R-:W-:Y:S01]  /*0830*/  SHF.R.U32.HI R28, RZ, 0x1f, R27 ;  /* 0x0000001fff1c7819 */ /* 0x000fe2000001161b */
[--C-:B------:R-:W-:Y:S01]  /*0840*/  IMAD R5, R12, 0x40, R22.reuse ;  /* 0x000000400c057824 */ /* 0x100fe200078e0216 */
[----:B------:R-:W-:Y:S01]  /*0850*/  LOP3.LUT R57, R89, 0x30, R32, 0xfe, !PT ;  /* 0x0000003059397812 */ /* 0x000fe200078efe20 */
[----:B------:R-:W-:Y:S01]  /*0860*/  IMAD R93, R21, 0x40, R22 ;  /* 0x00000040155d7824 */ /* 0x000fe200078e0216 */
[----:B------:R-:W-:Y:S01]  /*0870*/  LOP3.LUT R51, R89, 0x28, R32, 0xfe, !PT ;  /* 0x0000002859337812 */ /* 0x000fe200078efe20 */
[----:B------:R-:W-:Y:S01]  /*0880*/  IMAD.HI R29, R45, 0x2aaaaaab, RZ ;  /* 0x2aaaaaab2d1d7827 */ /* 0x000fe200078e02ff */
[----:B------:R-:W-:-:S02]  /*0890*/  LOP3.LUT R6, R7, R34, RZ, 0xfc, !PT ;  /* 0x0000002207067212 */ /* 0x000fc400078efcff */
[-C--:B------:R-:W-:Y:S01]  /*08a0*/  LOP3.LUT R7, R9, R34.reuse, RZ, 0xfc, !PT ;  /* 0x0000002209077212 */ /* 0x080fe200078efcff */
[----:B------:R-:W-:Y:S01]  /*08b0*/  IMAD.HI R31, R47, 0x2aaaaaab, RZ ;  /* 0x2aaaaaab2f1f7827 */ /* 0x000fe200078e02ff */
[----:B------:R-:W-:Y:S02]  /*08c0*/  LOP3.LUT R9, R11, R34, RZ, 0xfc, !PT ;  /* 0x000000220b097212 */ /* 0x000fe400078efcff */
[-C--:B------:R-:W-:Y:S01]  /*08d0*/  LOP3.LUT R12, R13, R90.reuse, RZ, 0xfc, !PT ;  /* 0x0000005a0d0c7212 */ /* 0x080fe200078efcff */
[----:B------:R-:W-:Y:S01]  /*08e0*/  IMAD.SHL.U32 R109, R109, 0x40, RZ ;  /* 0x000000406d6d7824 */ /* 0x000fe200078e00ff */
[----:B------:R-:W-:Y:S01]  /*08f0*/  LOP3.LUT R20, R33, R90, RZ, 0xfc, !PT ;  /* 0x0000005a21147212 */ /* 0x000fe200078efcff */
[----:B------:R-:W-:Y:S01]  /*0900*/  IMAD R25, R25, -0x3000, R60 ;  /* 0xffffd00019197824 */ /* 0x000fe200078e023c */
[----:B------:R-:W-:Y:S01]  /*0910*/  LOP3.LUT R21, R33, R34, RZ, 0xfc, !PT ;  /* 0x0000002221157212 */ /* 0x000fe200078efcff */
[----:B------:R-:W-:Y:S01]  /*0920*/  IMAD.HI R33, R49, 0x2aaaaaab, RZ ;  /* 0x2aaaaaab31217827 */ /* 0x000fe200078e02ff */
[----:B------:R-:W-:-:S02]  /*0930*/  LOP3.LUT R88, R91, R90, RZ, 0xfc, !PT ;  /* 0x0000005a5b587212 */ /* 0x000fc400078efcff */
[----:B------:R-:W-:Y:S01]  /*0940*/  LEA.HI R28, R27, R28, RZ, 0x15 ;  /* 0x0000001c1b1c7211 */ /* 0x000fe200078fa8ff */
[----:B------:R-:W-:Y:S01]  /*0950*/  IMAD.HI R27, R57, 0x2aaaaaab, RZ ;  /* 0x2aaaaaab391b7827 */ /* 0x000fe200078e02ff */
[-C--:B------:R-:W-:Y:S02]  /*0960*/  LOP3.LUT R5, R5, R34.reuse, RZ, 0xfc, !PT ;  /* 0x0000002205057212 */ /* 0x080fe400078efcff */
[-C--:B------:R-:W-:Y:S01]  /*0970*/  LOP3.LUT R11, R39, R34.reuse, RZ, 0xfc, !PT ;  /* 0x00000022270b7212 */ /* 0x080fe200078efcff */
[----:B------:R-:W-:Y:S01]  /*0980*/  IMAD R43, R28, -0x3000, R43 ;  /* 0xffffd0001c2b7824 */ /* 0x000fe200078e022b */
[----:B------:R-:W-:Y:S01]  /*0990*/  LOP3.LUT R13, R13, R34, RZ, 0xfc, !PT ;  /* 0x000000220d0d7212 */ /* 0x000fe200078efcff */
[--C-:B------:R-:W-:Y:S01]  /*09a0*/  IMAD R25, R25, 0xc00, R94.reuse ;  /* 0x00000c0019197824 */ /* 0x100fe200078e025e */
[----:B------:R-:W-:Y:S01]  /*09b0*/  LOP3.LUT R22, R35, R90, RZ, 0xfc, !PT ;  /* 0x0000005a23167212 */ /* 0x000fe200078efcff */
[----:B------:R-:W-:Y:S01]  /*09c0*/  IMAD R43, R43, 0xc00, R94 ;  /* 0x00000c002b2b7824 */ /* 0x000fe200078e025e */
[-C--:B------:R-:W-:Y:S01]  /*09d0*/  LOP3.LUT R23, R35, R34.reuse, RZ, 0xfc, !PT ;  /* 0x0000002223177212 */ /* 0x080fe200078efcff */
[----:B------:R-:W-:Y:S01]  /*09e0*/  IMAD.HI R35, R51, 0x2aaaaaab, RZ ;  /* 0x2aaaaaab33237827 */ /* 0x000fe200078e02ff */
[----:B------:R-:W-:-:S02]  /*09f0*/  LOP3.LUT R91, R91, R34, RZ, 0xfc, !PT ;  /* 0x000000225b5b7212 */ /* 0x000fc400078efcff */
[-C--:B------:R-:W-:Y:S02]  /*0a00*/  LOP3.LUT R92, R37, R34.reuse, RZ, 0xfc, !PT ;  /* 0x00000022255c7212 */ /* 0x080fe400078efcff */
[----:B------:R-:W-:Y:S02]  /*0a10*/  LOP3.LUT R93, R93, R34, RZ, 0xfc, !PT ;  /* 0x000000225d5d7212 */ /* 0x000fe400078efcff */
[----:B------:R-:W-:Y:S02]  /*0a20*/  SHF.R.U32.HI R30, RZ, 0x1f, R29 ;  /* 0x0000001fff1e7819 */ /* 0x000fe4000001161d */
[----:B------:R-:W-:Y:S02]  /*0a30*/  LOP3.LUT R71, R89, 0x38, R32, 0xfe, !PT ;  /* 0x0000003859477812 */ /* 0x000fe400078efe20 */
[----:B------:R-:W-:Y:S02]  /*0a40*/  SHF.R.U32.HI R34, RZ, 0x1f, R31 ;  /* 0x0000001fff227819 */ /* 0x000fe4000001161f */
[----:B------:R-:W-:-:S02]  /*0a50*/  LOP3.LUT R73, R89, 0x40, R32, 0xfe, !PT ;  /* 0x0000004059497812 */ /* 0x000fc400078efe20 */
[----:B------:R-:W-:Y:S01]  /*0a60*/  LEA.HI R30, R29, R30, RZ, 0x15 ;  /* 0x0000001e1d1e7211 */ /* 0x000fe200078fa8ff */
[----:B------:R-:W-:Y:S01]  /*0a70*/  IMAD.HI R29, R71, 0x2aaaaaab, RZ ;  /* 0x2aaaaaab471d7827 */ /* 0x000fe200078e02ff */
[----:B------:R-:W-:Y:S02]  /*0a80*/  SHF.R.U32.HI R36, RZ, 0x1f, R33 ;  /* 0x0000001fff247819 */ /* 0x000fe40000011621 */
[----:B------:R-:W-:Y:S01]  /*0a90*/  LEA.HI R34, R31, R34, RZ, 0x15 ;  /* 0x000000221f227211 */ /* 0x000fe200078fa8ff */
[----:B------:R-:W-:Y:S01]  /*0aa0*/  IMAD.HI R31, R73, 0x2aaaaaab, RZ ;  /* 0x2aaaaaab491f7827 */ /* 0x000fe200078e02ff */
[----:B------:R-:W-:Y:S02]  /*0ab0*/  LOP3.LUT R75, R89, 0x48, R32, 0xfe, !PT ;  /* 0x00000048594b7812 */ /* 0x000fe400078efe20 */
[----:B------:R-:W-:Y:S01]  /*0ac0*/  SHF.R.U32.HI R40, RZ, 0x1f, R27 ;  /* 0x0000001fff287819 */ /* 0x000fe2000001161b */
[----:B------:R-:W-:Y:S01]  /*0ad0*/  IMAD R45, R30, -0x3000, R45 ;  /* 0xffffd0001e2d7824 */ /* 0x000fe200078e022d */
[----:B------:R-:W-:Y:S01]  /*0ae0*/  LOP3.LUT R79, R89, 0x58, R32, 0xfe, !PT ;  /* 0x00000058594f7812 */ /* 0x000fe200078efe20 */
[----:B------:R-:W-:Y:S01]  /*0af0*/  IMAD R47, R34, -0x3000, R47 ;  /* 0xffffd000222f7824 */ /* 0x000fe200078e022f */
[----:B------:R-:W-:Y:S01]  /*0b00*/  SHF.R.U32.HI R38, RZ, 0x1f, R35 ;  /* 0x0000001fff267819 */ /* 0x000fe20000011623 */
[--C-:B------:R-:W-:Y:S01]  /*0b10*/  IMAD R45, R45, 0xc00, R94.reuse ;  /* 0x00000c002d2d7824 */ /* 0x100fe200078e025e */
[----:B------:R-:W-:Y:S01]  /*0b20*/  LOP3.LUT R77, R89, 0x50, R32, 0xfe, !PT ;  /* 0x00000050594d7812 */ /* 0x000fe200078efe20 */
[----:B------:R-:W-:Y:S01]  /*0b30*/  IMAD R47, R47, 0xc00, R94 ;  /* 0x00000c002f2f7824 */ /* 0x000fe200078e025e */
[----:B------:R-:W-:Y:S01]  /*0b40*/  LEA.HI R36, R33, R36, RZ, 0x15 ;  /* 0x0000002421247211 */ /* 0x000fe200078fa8ff */
[----:B------:R-:W-:Y:S01]  /*0b50*/  IMAD.HI R33, R75, 0x2aaaaaab, RZ ;  /* 0x2aaaaaab4b217827 */ /* 0x000fe200078e02ff */
[----:B------:R-:W-:-:S02]  /*0b60*/  LEA.HI R40, R27, R40, RZ, 0x15 ;  /* 0x000000281b287211 */ /* 0x000fc400078fa8ff */
[----:B------:R-:W-:Y:S01]  /*0b70*/  LEA.HI R38, R35, R38, RZ, 0x15 ;  /* 0x0000002623267211 */ /* 0x000fe200078fa8ff */
[----:B------:R-:W-:Y:S01]  /*0b80*/  IMAD.HI R27, R79, 0x2aaaaaab, RZ ;  /* 0x2aaaaaab4f1b7827 */ /* 0x000fe200078e02ff */
[----:B------:R-:W-:Y:S02]  /*0b90*/  SHF.R.U32.HI R42, RZ, 0x1f, R29 ;  /* 0x0000001fff2a7819 */ /* 0x000fe4000001161d */
[----:B------:R-:W-:Y:S01]  /*0ba0*/  LOP3.LUT R81, R89, 0x60, R32, 0xfe, !PT ;  /* 0x0000006059517812 */ /* 0x000fe200078efe20 */
[----:B------:R-:W-:Y:S01]  /*0bb0*/  IMAD.HI R35, R77, 0x2aaaaaab, RZ ;  /* 0x2aaaaaab4d237827 */ /* 0x000fe200078e02ff */
[----:B------:R-:W-:Y:S02]  /*0bc0*/  SHF.R.U32.HI R44, RZ, 0x1f, R31 ;  /* 0x0000001fff2c7819 */ /* 0x000fe4000001161f */
[----:B------:R-:W-:Y:S01]  /*0bd0*/  LOP3.LUT R83, R89, 0x68, R32, 0xfe, !PT ;  /* 0x0000006859537812 */ /* 0x000fe200078efe20 */
[----:B------:R-:W-:Y:S01]  /*0be0*/  IMAD R49, R36, -0x3000, R49 ;  /* 0xffffd00024317824 */ /* 0x000fe200078e0231 */
[----:B------:R-:W-:Y:S01]  /*0bf0*/  LOP3.LUT R95, R109, R32, RZ, 0xfc, !PT ;  /* 0x000000206d5f7212 */ /* 0x000fe200078efcff */
[----:B------:R-:W-:Y:S01]  /*0c00*/  IMAD R51, R38, -0x3000, R51 ;  /* 0xffffd00026337824 */ /* 0x000fe200078e0233 */
[----:B------:R-:W-:-:S02]  /*0c10*/  LOP3.LUT R97, R109, 0x8, R32, 0xfe, !PT ;  /* 0x000000086d617812 */ /* 0x000fc400078efe20 */
[----:B------:R-:W-:Y:S02]  /*0c20*/  LOP3.LUT R99, R109, 0x10, R32, 0xfe, !PT ;  /* 0x000000106d637812 */ /* 0x000fe400078efe20 */
[----:B------:R-:W-:Y:S02]  /*0c30*/  LOP3.LUT R101, R109, 0x18, R32, 0xfe, !PT ;  /* 0x000000186d657812 */ /* 0x000fe400078efe20 */
[----:B------:R-:W-:Y:S02]  /*0c40*/  LOP3.LUT R103, R109, 0x20, R32, 0xfe, !PT ;  /* 0x000000206d677812 */ /* 0x000fe400078efe20 */
[----:B------:R-:W-:Y:S02]  /*0c50*/  LOP3.LUT R105, R109, 0x28, R32, 0xfe, !PT ;  /* 0x000000286d697812 */ /* 0x000fe400078efe20 */
[----:B------:R-:W-:Y:S02]  /*0c60*/  LOP3.LUT R107, R109, 0x30, R32, 0xfe, !PT ;  /* 0x000000306d6b7812 */ /* 0x000fe400078efe20 */
[----:B------:R-:W-:Y:S01]  /*0c70*/  LEA.HI R42, R29, R42, RZ, 0x15 ;  /* 0x0000002a1d2a7211 */ /* 0x000fe200078fa8ff */
[----:B------:R-:W-:Y:S01]  /*0c80*/  IMAD.HI R29, R81, 0x2aaaaaab, RZ ;  /* 0x2aaaaaab511d7827 */ /* 0x000fe200078e02ff */
[----:B------:R-:W-:-:S02]  /*0c90*/  LOP3.LUT R85, R89, 0x70, R32, 0xfe, !PT ;  /* 0x0000007059557812 */ /* 0x000fc400078efe20 */
[----:B------:R-:W-:Y:S01]  /*0ca0*/  LOP3.LUT R109, R109, 0x38, R32, 0xfe, !PT ;  /* 0x000000386d6d7812 */ /* 0x000fe200078efe20 */
[----:B------:R-:W-:Y:S01]  /*0cb0*/  IMAD R71, R42, -0x3000, R71 ;  /* 0xffffd0002a477824 */ /* 0x000fe200078e0247 */
[----:B------:R-:W-:Y:S02]  /*0cc0*/  LOP3.LUT R87, R89, 0x78, R32, 0xfe, !PT ;  /* 0x0000007859577812 */ /* 0x000fe400078efe20 */
[----:B------:R-:W-:Y:S02]  /*0cd0*/  SHF.R.U32.HI R46, RZ, 0x1f, R33 ;  /* 0x0000001fff2e7819 */ /* 0x000fe40000011621 */
[----:B------:R-:W-:Y:S01]  /*0ce0*/  LEA.HI R44, R31, R44, RZ, 0x15 ;  /* 0x0000002c1f2c7211 */ /* 0x000fe200078fa8ff */
[----:B------:R-:W-:Y:S01]  /*0cf0*/  IMAD.HI R31, R83, 0x2aaaaaab, RZ ;  /* 0x2aaaaaab531f7827 */ /* 0x000fe200078e02ff */
[----:B------:R-:W-:Y:S02]  /*0d00*/  SHF.R.U32.HI R32, RZ, 0x1f, R27 ;  /* 0x0000001fff207819 */ /* 0x000fe4000001161b */
[----:B------:R-:W-:Y:S01]  /*0d10*/  SHF.R.U32.HI R48, RZ, 0x1f, R35 ;  /* 0x0000001fff307819 */ /* 0x000fe20000011623 */
[----:B------:R-:W-:Y:S01]  /*0d20*/  IMAD R73, R44, -0x3000, R73 ;  /* 0xffffd0002c497824 */ /* 0x000fe200078e0249 */
[----:B------:R-:W-:Y:S01]  /*0d30*/  LEA.HI R46, R33, R46, RZ, 0x15 ;  /* 0x0000002e212e7211 */ /* 0x000fe200078fa8ff */
[----:B------:R-:W-:Y:S01]  /*0d40*/  IMAD.HI R33, R85, 0x2aaaaaab, RZ ;  /* 0x2aaaaaab55217827 */ /* 0x000fe200078e02ff */
[----:B------:R-:W-:-:S02]  /*0d50*/  LEA.HI R50, R27, R32, RZ, 0x15 ;  /* 0x000000201b327211 */ /* 0x000fc400078fa8ff */
[----:B------:R-:W-:Y:S01]  /*0d60*/  LEA.HI R48, R35, R48, RZ, 0x15 ;  /* 0x0000003023307211 */ /* 0x000fe200078fa8ff */
[----:B------:R-:W-:Y:S01]  /*0d70*/  IMAD.HI R35, R87, 0x2aaaaaab, RZ ;  /* 0x2aaaaaab57237827 */ /* 0x000fe200078e02ff */
[----:B------:R-:W-:Y:S02]  /*0d80*/  SHF.R.U32.HI R32, RZ, 0x1f, R29 ;  /* 0x0000001fff207819 */ /* 0x000fe4000001161d */
[----:B------:R-:W-:Y:S01]  /*0d90*/  SHF.R.U32.HI R54, RZ, 0x1f, R31 ;  /* 0x0000001fff367819 */ /* 0x000fe2000001161f */
[----:B------:R-:W-:Y:S01]  /*0da0*/  IMAD R79, R50, -0x3000, R79 ;  /* 0xffffd000324f7824 */ /* 0x000fe200078e024f */
[----:B------:R-:W-:Y:S01]  /*0db0*/  LEA.HI R52, R29, R32, RZ, 0x15 ;  /* 0x000000201d347211 */ /* 0x000fe200078fa8ff */
[----:B------:R-:W-:Y:S01]  /*0dc0*/  IMAD R75, R46, -0x3000, R75 ;  /* 0xffffd0002e4b7824 */ /* 0x000fe200078e024b */
[----:B------:R-:W-:Y:S01]  /*0dd0*/  IABS R27, R0 ;  /* 0x00000000001b7213 */ /* 0x000fe20000000000 */
[----:B------:R-:W-:Y:S01]  /*0de0*/  IMAD R77, R48, -0x3000, R77 ;  /* 0xffffd000304d7824 */ /* 0x000fe200078e024d */
[----:B------:R-:W-:Y:S01]  /*0df0*/  SHF.R.U32.HI R56, RZ, 0x1f, R33 ;  /* 0x0000001fff387819 */ /* 0x000fe20000011621 */
[----:B------:R-:W-:Y:S01]  /*0e00*/  IMAD R81, R52, -0x3000, R81 ;  /* 0xffffd00034517824 */ /* 0x000fe200078e0251 */
[----:B------:R-:W-:Y:S01]  /*0e10*/  LEA.HI R54, R31, R54, RZ, 0x15 ;  /* 0x000000361f367211 */ /* 0x000fe200078fa8ff */
[----:B------:R-:W-:Y:S01]  /*0e20*/  IMAD.MOV R41, RZ, RZ, -R27 ;  /* 0x000000ffff297224 */ /* 0x000fe200078e0a1b */
[----:B------:R-:W-:Y:S01]  /*0e30*/  IABS R29, R95 ;  /* 0x0000005f001d7213 */ /* 0x000fe20000000000 */
[----:B------:R-:W-:Y:S01]  /*0e40*/  IMAD R79, R79, 0xc00, R94 ;  /* 0x00000c004f4f7824 */ /* 0x000fe200078e025e */
[----:B------:R-:W-:Y:S01]  /*0e50*/  SHF.R.U32.HI R58, RZ, 0x1f, R35 ;  /* 0x0000001fff3a7819 */ /* 0x000fe20000011623 */
[----:B------:R-:W-:Y:S01]  /*0e60*/  IMAD R83, R54, -0x3000, R83 ;  /* 0xffffd00036537824 */ /* 0x000fe200078e0253 */
[----:B------:R-:W-:Y:S01]  /*0e70*/  IABS R31, R97 ;  /* 0x00000061001f7213 */ /* 0x000fe20000000000 */
[----:B------:R-:W-:Y:S01]  /*0e80*/  IMAD.HI.U32 R27, R26, R29, RZ ;  /* 0x0000001d1a1b7227 */ /* 0x000fe200078e00ff */
[----:B------:R-:W-:-:S02]  /*0e90*/  LEA.HI R56, R33, R56, RZ, 0x15 ;  /* 0x0000003821387211 */ /* 0x000fc400078fa8ff */
[----:B------:R-:W-:Y:S01]  /*0ea0*/  LEA.HI R58, R35, R58, RZ, 0x15 ;  /* 0x0000003a233a7211 */ /* 0x000fe200078fa8ff */
[C---:B------:R-:W-:Y:S01]  /*0eb0*/  IMAD.HI.U32 R28, R26.reuse, R31, RZ ;  /* 0x0000001f1a1c7227 */ /* 0x040fe200078e00ff */
[----:B------:R-:W-:Y:S02]  /*0ec0*/  IABS R33, R99 ;  /* 0x0000006300217213 */ /* 0x000fe40000000000 */
[----:B------:R-:W-:Y:S01]  /*0ed0*/  IABS R35, R101 ;  /* 0x0000006500237213 */ /* 0x000fe20000000000 */
[----:B------:R-:W-:Y:S01]  /*0ee0*/  IMAD R27, R27, R41, R29 ;  /* 0x000000291b1b7224 */ /* 0x000fe200078e021d */
[----:B------:R-:W-:Y:S01]  /*0ef0*/  LOP3.LUT R90, R37, R90, RZ, 0xfc, !PT ;  /* 0x0000005a255a7212 */ /* 0x000fe200078efcff */
[----:B------:R-:W-:Y:S01]  /*0f00*/  IMAD.HI.U32 R30, R26, R33, RZ ;  /* 0x000000211a1e7227 */ /* 0x000fe200078e00ff */
[----:B------:R-:W-:Y:S02]  /*0f10*/  IABS R37, R103 ;  /* 0x0000006700257213 */ /* 0x000fe40000000000 */
[----:B------:R-:W-:Y:S01]  /*0f20*/  IABS R39, R105 ;  /* 0x0000006900277213 */ /* 0x000fe20000000000 */
[----:B------:R-:W-:Y:S01]  /*0f30*/  IMAD R29, R28, R41, R31 ;  /* 0x000000291c1d7224 */ /* 0x000fe200078e021f */
[----:B------:R-:W-:Y:S01]  /*0f40*/  IABS R53, R107 ;  /* 0x0000006b00357213 */ /* 0x000fe20000000000 */
[----:B------:R-:W-:Y:S01]  /*0f50*/  IMAD.HI.U32 R28, R26, R35, RZ ;  /* 0x000000231a1c7227 */ /* 0x000fe200078e00ff */
[----:B------:R-:W-:-:S02]  /*0f60*/  IABS R55, R109 ;  /* 0x0000006d00377213 */ /* 0x000fc40000000000 */
[----:B------:R-:W-:Y:S01]  /*0f70*/  ISETP.GT.U32.AND P6, PT, R24, R27, PT ;  /* 0x0000001b1800720c */ /* 0x000fe20003fc4070 */
[----:B------:R-:W-:Y:S01]  /*0f80*/  IMAD R31, R30, R41, R33 ;  /* 0x000000291e1f7224 */ /* 0x000fe200078e0221 */
[----:B------:R-:W-:Y:S01]  /*0f90*/  ISETP.GT.U32.AND P5, PT, R24, R29, PT ;  /* 0x0000001d1800720c */ /* 0x000fe20003fa4070 */
[----:B------:R-:W-:Y:S01]  /*0fa0*/  IMAD R33, R28, R41, R35 ;  /* 0x000000291c217224 */ /* 0x000fe200078e0223 */
[----:B------:R-:W-:Y:S01]  /*0fb0*/  LEA R115, R13, UR10, 0x1 ;  /* 0x0000000a0d737c11 */ /* 0x000fe2000f8e08ff */
[----:B------:R-:W-:Y:S01]  /*0fc0*/  IMAD.HI.U32 R28, R26, R37, RZ ;  /* 0x000000251a1c7227 */ /* 0x000fe200078e00ff */
[C---:B------:R-:W-:Y:S02]  /*0fd0*/  ISETP.GT.U32.AND P0, PT, R24.reuse, R31, PT ;  /* 0x0000001f1800720c */ /* 0x040fe40003f04070 */
[----:B------:R-:W-:Y:S01]  /*0fe0*/  ISETP.GT.U32.AND P1, PT, R24, R33, PT ;  /* 0x000000211800720c */ /* 0x000fe20003f24070 */
[----:B------:R-:W-:Y:S01]  /*0ff0*/  IMAD.HI.U32 R30, R26, R39, RZ ;  /* 0x000000271a1e7227 */ /* 0x000fe200078e00ff */
[----:B------:R-:W-:-:S02]  /*1000*/  LEA R117, R15, UR10, 0x1 ;  /* 0x0000000a0f757c11 */ /* 0x000fc4000f8e08ff */
[----:B------:R-:W-:Y:S01]  /*1010*/  LEA R119, R17, UR10, 0x1 ;  /* 0x0000000a11777c11 */ /* 0x000fe2000f8e08ff */
[----:B------:R-:W-:Y:S01]  /*1020*/  IMAD.HI.U32 R32, R26, R53, RZ ;  /* 0x000000351a207227 */ /* 0x000fe200078e00ff */
[----:B------:R-:W-:Y:S02]  /*1030*/  LEA R121, R19, UR10, 0x1 ;  /* 0x0000000a13797c11 */ /* 0x000fe4000f8e08ff */
[----:B------:R-:W-:Y:S01]  /*1040*/  LEA R145, R21, UR10, 0x1 ;  /* 0x0000000a15917c11 */ /* 0x000fe2000f8e08ff */
[-C--:B------:R-:W-:Y:S01]  /*1050*/  IMAD R35, R28, R41.reuse, R37 ;  /* 0x000000291c237224 */ /* 0x080fe200078e0225 */
[----:B------:R-:W-:Y:S01]  /*1060*/  LEA R147, R23, UR10, 0x1 ;  /* 0x0000000a17937c11 */ /* 0x000fe2000f8e08ff */
[----:B------:R-:W-:Y:S01]  /*1070*/  IMAD R37, R30, R41, R39 ;  /* 0x000000291e257224 */ /* 0x000fe200078e0227 */
[----:B------:R-:W-:Y:S01]  /*1080*/  LEA R149, R91, UR10, 0x1 ;  /* 0x0000000a5b957c11 */ /* 0x000fe2000f8e08ff */
[----:B------:R-:W-:Y:S01]  /*1090*/  IMAD.HI.U32 R26, R26, R55, RZ ;  /* 0x000000371a1a7227 */ /* 0x000fe200078e00ff */
[----:B------:R-:W-:-:S02]  /*10a0*/  ISETP.GT.U32.AND P2, PT, R24, R35, PT ;  /* 0x000000231800720c */ /* 0x000fc40003f44070 */
[----:B------:R-:W-:Y:S01]  /*10b0*/  ISETP.GT.U32.AND P3, PT, R24, R37, PT ;  /* 0x000000251800720c */ /* 0x000fe20003f64070 */
[-C--:B------:R-:W-:Y:S01]  /*10c0*/  IMAD R39, R32, R41.reuse, R53 ;  /* 0x0000002920277224 */ /* 0x080fe200078e0235 */
[----:B------:R-:W-:Y:S01]  /*10d0*/  LEA R151, R92, UR10, 0x1 ;  /* 0x0000000a5c977c11 */ /* 0x000fe2000f8e08ff */
[----:B------:R-:W-:Y:S01]  /*10e0*/  IMAD R41, R26, R41, R55 ;  /* 0x000000291a297224 */ /* 0x000fe200078e0237 */
[----:B------:R-:W-:Y:S01]  /*10f0*/  LEA R153, R5, UR10, 0x1 ;  /* 0x0000000a05997c11 */ /* 0x000fe2000f8e08ff */
[--C-:B------:R-:W-:Y:S01]  /*1100*/  @!P6 IMAD.IADD R27, R27, 0x1, -R24.reuse ;  /* 0x000000011b1be824 */ /* 0x100fe200078e0a18 */
[C---:B------:R-:W-:Y:S01]  /*1110*/  ISETP.GT.U32.AND P4, PT, R24.reuse, R39, PT ;  /* 0x000000271800720c */ /* 0x040fe20003f84070 */
        /* <DEDUP_REMOVED lines=10> */
[----:B------:R-:W2:Y:S01]  /*11c0*/  LDC.64 R54, c[0x0][0x210] ;  /* 0x00008400ff367b82 */ /* 0x000ea20000000a00 */
[C---:B------:R-:W-:Y:S01]  /*11d0*/  ISETP.GT.U32.AND P1, PT, R24.reuse, R31, PT ;  /* 0x0000001f1800720c */ /* 0x040fe20003f24070 */
[--C-:B------:R-:W-:Y:S01]  /*11e0*/  @!P4 IMAD.IADD R39, R39, 0x1, -R24.reuse ;  /* 0x000000012727c824 */ /* 0x100fe200078e0a18 */
[----:B------:R-:W-:Y:S01]  /*11f0*/  ISETP.GT.U32.AND P4, PT, R24, R37, PT ;  /* 0x000000251800720c */ /* 0x000fe20003f84070 */
[--C-:B------:R-:W-:Y:S01]  /*1200*/  @!P6 IMAD.IADD R41, R41, 0x1, -R24.reuse ;  /* 0x000000012929e824 */ /* 0x100fe200078e0a18 */
[----:B------:R-:W-:Y:S01]  /*1210*/  LEA R155, R6, UR10, 0x1 ;  /* 0x0000000a069b7c11 */ /* 0x000fe2000f8e08ff */
[--C-:B------:R-:W-:Y:S01]  /*1220*/  @!P5 IMAD.IADD R27, R27, 0x1, -R24.reuse ;  /* 0x000000011b1bd824 */ /* 0x100fe200078e0a18 */
[C---:B------:R-:W-:Y:S01]  /*1230*/  ISETP.GT.U32.AND P6, PT, R24.reuse, R39, PT ;  /* 0x000000271800720c */ /* 0x040fe20003fc4070 */
[--C-:B------:R-:W-:Y:S01]  /*1240*/  @!P2 IMAD.IADD R33, R33, 0x1, -R24.reuse ;  /* 0x000000012121a824 */ /* 0x100fe200078e0a18 */
[----:B------:R-:W-:Y:S01]  /*1250*/  ISETP.GT.U32.AND P5, PT, R24, R41, PT ;  /* 0x000000291800720c */ /* 0x000fe20003fa4070 */
[--C-:B------:R-:W-:Y:S01]  /*1260*/  @!P0 IMAD.IADD R29, R29, 0x1, -R24.reuse ;  /* 0x000000011d1d8824 */ /* 0x100fe200078e0a18 */
[----:B------:R-:W-:Y:S01]  /*1270*/  ISETP.GE.AND P2, PT, R99, RZ, PT ;  /* 0x000000ff6300720c */ /* 0x000fe20003f46270 */
[--C-:B------:R-:W-:Y:S01]  /*1280*/  @!P3 IMAD.IADD R35, R35, 0x1, -R24.reuse ;  /* 0x000000012323b824 */ /* 0x100fe200078e0a18 */
[----:B------:R-:W-:Y:S01]  /*1290*/  ISETP.GE.AND P0, PT, R95, RZ, PT ;  /* 0x000000ff5f00720c */ /* 0x000fe20003f06270 */
[--C-:B------:R-:W-:Y:S01]  /*12a0*/  @!P1 IMAD.IADD R31, R31, 0x1, -R24.reuse ;  /* 0x000000011f1f9824 */ /* 0x100fe200078e0a18 */
[----:B------:R-:W-:Y:S01]  /*12b0*/  ISETP.NE.AND P1, PT, R0, RZ, PT ;  /* 0x000000ff0000720c */ /* 0x000fe20003f25270 */
[--C-:B------:R-:W-:Y:S01]  /*12c0*/  @!P4 IMAD.IADD R37, R37, 0x1, -R24.reuse ;  /* 0x000000012525c824 */ /* 0x100fe200078e0a18 */
[----:B------:R-:W-:Y:S01]  /*12d0*/  ISETP.GE.AND P4, PT, R103, RZ, PT ;  /* 0x000000ff6700720c */ /* 0x000fe20003f86270 */
[----:B------:R-:W-:Y:S01]  /*12e0*/  IMAD R53, R40, -0x3000, R57 ;  /* 0xffffd00028357824 */ /* 0x000fe200078e0239 */
[----:B------:R-:W-:Y:S01]  /*12f0*/  ISETP.GE.AND P3, PT, R105, RZ, PT ;  /* 0x000000ff6900720c */ /* 0x000fe20003f66270 */
[--C-:B------:R-:W-:Y:S01]  /*1300*/  @!P6 IMAD.IADD R39, R39, 0x1, -R24.reuse ;  /* 0x000000012727e824 */ /* 0x100fe200078e0a18 */
[----:B------:R-:W-:Y:S01]  /*1310*/  ISETP.GE.AND P6, PT, R97, RZ, PT ;  /* 0x000000ff6100720c */ /* 0x000fe20003fc6270 */
[----:B------:R-:W-:Y:S01]  /*1320*/  @!P5 IMAD.IADD R41, R41, 0x1, -R24 ;  /* 0x000000012929d824 */ /* 0x000fe200078e0a18 */
[----:B------:R-:W-:Y:S01]  /*1330*/  LOP3.LUT R24, RZ, R0, RZ, 0x33, !PT ;  /* 0x00000000ff187212 */ /* 0x000fe200078e33ff */
[----:B------:R-:W-:Y:S01]  /*1340*/  @!P2 IMAD.MOV R31, RZ, RZ, -R31 ;  /* 0x000000ffff1fa224 */ /* 0x000fe200078e0a1f */
[----:B------:R-:W-:Y:S01]  /*1350*/  ISETP.GE.AND P5, PT, R101, RZ, PT ;  /* 0x000000ff6500720c */ /* 0x000fe20003fa6270 */
[----:B------:R-:W-:Y:S01]  /*1360*/  @!P0 IMAD.MOV R27, RZ, RZ, -R27 ;  /* 0x000000ffff1b8224 */ /* 0x000fe200078e0a1b */
[----:B------:R-:W-:Y:S01]  /*1370*/  ISETP.GE.AND P0, PT, R109, RZ, PT ;  /* 0x000000ff6d00720c */ /* 0x000fe20003f06270 */
[----:B------:R-:W-:Y:S01]  /*1380*/  IMAD R85, R56, -0x3000, R85 ;  /* 0xffffd00038557824 */ /* 0x000fe200078e0255 */
[C---:B------:R-:W-:Y:S01]  /*1390*/  SEL R65, R24.reuse, R31, !P1 ;  /* 0x0000001f18417207 */ /* 0x040fe20004800000 */
[----:B------:R-:W-:Y:S01]  /*13a0*/  @!P4 IMAD.MOV R35, RZ, RZ, -R35 ;  /* 0x000000ffff23c224 */ /* 0x000fe200078e0a23 */
[----:B------:R-:W3:Y:S01]  /*13b0*/  LDC.64 R30, c[0x0][0x218] ;  /* 0x00008600ff1e7b82 */ /* 0x000ee20000000a00 */
[----:B------:R-:W-:Y:S01]  /*13c0*/  @!P3 IMAD.MOV R37, RZ, RZ, -R37 ;  /* 0x000000ffff25b224 */ /* 0x000fe200078e0a25 */
[C---:B------:R-:W-:Y:S01]  /*13d0*/  SEL R69, R24.reuse, R27, !P1 ;  /* 0x0000001b18457207 */ /* 0x040fe20004800000 */
[----:B------:R-:W-:Y:S01]  /*13e0*/  @!P6 IMAD.MOV R29, RZ, RZ, -R29 ;  /* 0x000000ffff1de224 */ /* 0x000fe200078e0a1d */
[----:B------:R-:W-:Y:S01]  /*13f0*/  ISETP.GE.AND P6, PT, R107, RZ, PT ;  /* 0x000000ff6b00720c */ /* 0x000fe20003fc6270 */
[--C-:B------:R-:W-:Y:S01]  /*1400*/  IMAD R65, R65, 0xc00, R94.reuse ;  /* 0x00000c0041417824 */ /* 0x100fe200078e025e */
[C---:B------:R-:W-:Y:S01]  /*1410*/  SEL R61, R24.reuse, R35, !P1 ;  /* 0x00000023183d7207 */ /* 0x040fe20004800000 */
[----:B------:R-:W-:Y:S01]  /*1420*/  @!P5 IMAD.MOV R33, RZ, RZ, -R33 ;  /* 0x000000ffff21d224 */ /* 0x000fe200078e0a21 */
[C---:B------:R-:W-:Y:S01]  /*1430*/  SEL R67, R24.reuse, R29, !P1 ;  /* 0x0000001d18437207 */ /* 0x040fe20004800000 */
[----:B------:R-:W-:Y:S01]  /*1440*/  @!P0 IMAD.MOV R41, RZ, RZ, -R41 ;  /* 0x000000ffff298224 */ /* 0x000fe200078e0a29 */
[C---:B------:R-:W-:Y:S01]  /*1450*/  SEL R59, R24.reuse, R37, !P1 ;  /* 0x00000025183b7207 */ /* 0x040fe20004800000 */
[--C-:B------:R-:W-:Y:S01]  /*1460*/  IMAD R69, R69, 0xc00, R94.reuse ;  /* 0x00000c0045457824 */ /* 0x100fe200078e025e */
[C---:B------:R-:W-:Y:S01]  /*1470*/  SEL R63, R24.reuse, R33, !P1 ;  /* 0x00000021183f7207 */ /* 0x040fe20004800000 */
[--C-:B------:R-:W-:Y:S01]  /*1480*/  IMAD R67, R67, 0xc00, R94.reuse ;  /* 0x00000c0043437824 */ /* 0x100fe200078e025e */
[----:B------:R-:W-:Y:S01]  /*1490*/  SEL R41, R24, R41, !P1 ;  /* 0x0000002918297207 */ /* 0x000fe20004800000 */
[--C-:B------:R-:W-:Y:S01]  /*14a0*/  IMAD R61, R61, 0xc00, R94.reuse ;  /* 0x00000c003d3d7824 */ /* 0x100fe200078e025e */
[----:B------:R-:W-:Y:S01]  /*14b0*/  LEA R157, R7, UR10, 0x1 ;  /* 0x0000000a079d7c11 */ /* 0x000fe2000f8e08ff */
[----:B------:R-:W-:Y:S01]  /*14c0*/  @!P6 IMAD.MOV R39, RZ, RZ, -R39 ;  /* 0x000000ffff27e224 */ /* 0x000fe200078e0a27 */
[----:B------:R-:W-:Y:S01]  /*14d0*/  LEA R159, R8, UR10, 0x1 ;  /* 0x0000000a089f7c11 */ /* 0x000fe2000f8e08ff */
[--C-:B------:R-:W-:Y:S01]  /*14e0*/  IMAD R63, R63, 0xc00, R94.reuse ;  /* 0x00000c003f3f7824 */ /* 0x100fe200078e025e */
[----:B------:R-:W-:Y:S01]  /*14f0*/  LEA R161, R9, UR10, 0x1 ;  /* 0x0000000a09a17c11 */ /* 0x000fe2000f8e08ff */
[--C-:B------:R-:W-:Y:S01]  /*1500*/  IMAD R59, R59, 0xc00, R94.reuse ;  /* 0x00000c003b3b7824 */ /* 0x100fe200078e025e */
[----:B------:R-:W-:Y:S01]  /*1510*/  SEL R57, R24, R39, !P1 ;  /* 0x0000002718397207 */ /* 0x000fe20004800000 */
[--C-:B------:R-:W-:Y:S01]  /*1520*/  IMAD R41, R41, 0xc00, R94.reuse ;  /* 0x00000c0029297824 */ /* 0x100fe200078e025e */
[----:B------:R-:W-:Y:S01]  /*1530*/  LEA R163, R10, UR10, 0x1 ;  /* 0x0000000a0aa37c11 */ /* 0x000fe2000f8e08ff */
[--C-:B------:R-:W-:Y:S01]  /*1540*/  IMAD R33, R53, 0xc00, R94.reuse ;  /* 0x00000c0035217824 */ /* 0x100fe200078e025e */
[----:B------:R-:W-:Y:S01]  /*1550*/  LEA R165, R11, UR10, 0x1 ;  /* 0x0000000a0ba57c11 */ /* 0x000fe2000f8e08ff */
[----:B------:R-:W-:Y:S01]  /*1560*/  IMAD R57, R57, 0xc00, R94 ;  /* 0x00000c0039397824 */ /* 0x000fe200078e025e */
[----:B------:R-:W-:Y:S01]  /*1570*/  LEA R72, R93, UR10, 0x1 ;  /* 0x0000000a5d487c11 */ /* 0x000fe2000f8e08ff */
[----:B------:R-:W-:Y:S01]  /*1580*/  IMAD R87, R58, -0x3000, R87 ;  /* 0xffffd0003a577824 */ /* 0x000fe200078e0257 */
[----:B------:R-:W-:Y:S01]  /*1590*/  SHF.R.U32.HI R160, RZ, 0x5, R2 ;  /* 0x00000005ffa07819 */ /* 0x000fe20000011602 */
[----:B--2---:R-:W-:-:S04]  /*15a0*/  IMAD.WIDE R68, R69, 0x2, R54 ;  /* 0x0000000245447825 */ /* 0x004fc800078e0236 */
[----:B------:R-:W-:Y:S01]  /*15b0*/  IMAD.WIDE R66, R67, 0x2, R54 ;  /* 0x0000000243427825 */ /* 0x000fe200078e0236 */
[----:B------:R-:W-:-:S03]  /*15c0*/  IADD3 R96, P0, R68, 0x300, RZ ;  /* 0x0000030044607810 */ /* 0x000fc60007f1e0ff */
[----:B------:R-:W-:Y:S01]  /*15d0*/  IMAD.WIDE R64, R65, 0x2, R54 ;  /* 0x0000000241407825 */ /* 0x000fe200078e0236 */
[----:B------:R-:W-:-:S03]  /*15e0*/  IADD3 R98, P1, R66, 0x300, RZ ;  /* 0x0000030042627810 */ /* 0x000fc60007f3e0ff */
[----:B------:R-:W-:-:S04]  /*15f0*/  IMAD.WIDE R62, R63, 0x2, R54 ;  /* 0x000000023f3e7825 */ /* 0x000fc800078e0236 */
[----:B------:R-:W-:-:S04]  /*1600*/  IMAD.WIDE R60, R61, 0x2, R54 ;  /* 0x000000023d3c7825 */ /* 0x000fc800078e0236 */
[----:B------:R-:W-:-:S04]  /*1610*/  IMAD.WIDE R58, R59, 0x2, R54 ;  /* 0x000000023b3a7825 */ /* 0x000fc800078e0236 */
[----:B------:R-:W-:-:S04]  /*1620*/  IMAD.WIDE R56, R57, 0x2, R54 ;  /* 0x0000000239387825 */ /* 0x000fc800078e0236 */
[--C-:B------:R-:W-:Y:S02]  /*1630*/  IMAD R27, R49, 0xc00, R94.reuse ;  /* 0x00000c00311b7824 */ /* 0x100fe400078e025e */
[--C-:B------:R-:W-:Y:S01]  /*1640*/  IMAD R39, R73, 0xc00, R94.reuse ;  /* 0x00000c0049277824 */ /* 0x100fe200078e025e */
[----:B------:R-:W-:Y:S01]  /*1650*/  LEA R73, R12, UR10, 0x1 ;  /* 0x0000000a0c497c11 */ /* 0x000fe2000f8e08ff */
[----:B------:R-:W-:Y:S02]  /*1660*/  IMAD R81, R81, 0xc00, R94 ;  /* 0x00000c0051517824 */ /* 0x000fe400078e025e */
[----:B------:R-:W-:Y:S02]  /*1670*/  IMAD.WIDE R54, R41, 0x2, R54 ;  /* 0x0000000229367825 */ /* 0x000fe400078e0236 */
[----:B------:R-:W-:Y:S01]  /*1680*/  @!PT LDS RZ, [RZ] ;  /* 0x00000000fffff984 */ /* 0x000fe20000000800 */
[----:B------:R-:W-:Y:S01]  /*1690*/  @!PT LDS RZ, [RZ] ;  /* 0x00000000fffff984 */ /* 0x000fe20000000800 */
[----:B------:R-:W-:Y:S01]  /*16a0*/  @!PT LDS RZ, [RZ] ;  /* 0x00000000fffff984 */ /* 0x000fe20000000800 */
[----:B------:R-:W-:Y:S02]  /*16b0*/  LDGSTS.E.BYPASS.128 [R73], desc[UR14][R68.64] ;  /* 0x0000000044497fae */ /* 0x000fe4000b901c4e */
[----:B------:R-:W-:-:S02]  /*16c0*/  IMAD R29, R51, 0xc00, R94 ;  /* 0x00000c00331d7824 */ /* 0x000fc400078e025e */
[--C-:B------:R-:W-:Y:S01]  /*16d0*/  IMAD R37, R75, 0xc00, R94.reuse ;  /* 0x00000c004b257824 */ /* 0x100fe200078e025e */
[----:B------:R-:W-:Y:S01]  /*16e0*/  LEA R75, R14, UR10, 0x1 ;  /* 0x0000000a0e4b7c11 */ /* 0x000fe2000f8e08ff */
[----:B------:R-:W-:Y:S02]  /*16f0*/  IMAD R83, R83, 0xc00, R94 ;  /* 0x00000c0053537824 */ /* 0x000fe400078e025e */
[----:B---3--:R-:W-:Y:S02]  /*1700*/  IMAD.WIDE R52, R43, 0x2, R30 ;  /* 0x000000022b347825 */ /* 0x008fe400078e021e */
[----:B------:R-:W-:Y:S02]  /*1710*/  LDGSTS.E.BYPASS.128 [R75], desc[UR14][R66.64] ;  /* 0x00000000424b7fae */ /* 0x000fe4000b901c4e */
[--C-:B------:R-:W-:Y:S02]  /*1720*/  IMAD R41, R71, 0xc00, R94.reuse ;  /* 0x00000c0047297824 */ /* 0x100fe400078e025e */
[--C-:B------:R-:W-:Y:S01]  /*1730*/  IMAD R35, R77, 0xc00, R94.reuse ;  /* 0x00000c004d237824 */ /* 0x100fe200078e025e */
[----:B------:R-:W-:Y:S01]  /*1740*/  LEA R77, R16, UR10, 0x1 ;  /* 0x0000000a104d7c11 */ /* 0x000fe2000f8e08ff */
[----:B------:R-:W-:-:S02]  /*1750*/  IMAD R85, R85, 0xc00, R94 ;  /* 0x00000c0055557824 */ /* 0x000fc400078e025e */
[----:B------:R-:W-:Y:S02]  /*1760*/  IMAD.WIDE R42, R33, 0x2, R30 ;  /* 0x00000002212a7825 */ /* 0x000fe400078e021e */
[----:B------:R-:W-:Y:S02]  /*1770*/  LDGSTS.E.BYPASS.128 [R77], desc[UR14][R64.64] ;  /* 0x00000000404d7fae */ /* 0x000fe4000b901c4e */
[----:B------:R-:W-:Y:S02]  /*1780*/  IMAD R87, R87, 0xc00, R94 ;  /* 0x00000c0057577824 */ /* 0x000fe400078e025e */
[----:B------:R-:W-:-:S04]  /*1790*/  IMAD.WIDE R70, R25, 0x2, R30 ;  /* 0x0000000219467825 */ /* 0x000fc800078e021e */
[----:B------:R-:W-:-:S04]  /*17a0*/  IMAD.WIDE R48, R47, 0x2, R30 ;  /* 0x000000022f307825 */ /* 0x000fc800078e021e */
[----:B------:R-:W-:Y:S01]  /*17b0*/  IMAD.WIDE R32, R79, 0x2, R30 ;  /* 0x000000024f207825 */ /* 0x000fe200078e021e */
[----:B------:R-:W-:-:S03]  /*17c0*/  LEA R79, R18, UR10, 0x1 ;  /* 0x0000000a124f7c11 */ /* 0x000fc6000f8e08ff */
[--C-:B------:R-:W-:Y:S02]  /*17d0*/  IMAD.WIDE R50, R45, 0x2, R30.reuse ;  /* 0x000000022d327825 */ /* 0x100fe400078e021e */
[----:B------:R-:W-:Y:S02]  /*17e0*/  LDGSTS.E.BYPASS.128 [R79], desc[UR14][R62.64] ;  /* 0x000000003e4f7fae */ /* 0x000fe4000b901c4e */
[----:B------:R-:W-:-:S04]  /*17f0*/  IMAD.WIDE R46, R27, 0x2, R30 ;  /* 0x000000021b2e7825 */ /* 0x000fc800078e021e */
[----:B------:R-:W-:Y:S01]  /*1800*/  IMAD.WIDE R24, R81, 0x2, R30 ;  /* 0x0000000251187825 */ /* 0x000fe200078e021e */
[----:B------:R-:W-:-:S03]  /*1810*/  LEA R81, R20, UR10, 0x1 ;  /* 0x0000000a14517c11 */ /* 0x000fc6000f8e08ff */
[--C-:B------:R-:W-:Y:S02]  /*1820*/  IMAD.WIDE R44, R29, 0x2, R30.reuse ;  /* 0x000000021d2c7825 */ /* 0x100fe400078e021e */
[----:B------:R-:W-:Y:S02]  /*1830*/  LDGSTS.E.BYPASS.128 [R81], desc[UR14][R60.64] ;  /* 0x000000003c517fae */ /* 0x000fe4000b901c4e */
[----:B------:R-:W-:Y:S01]  /*1840*/  IMAD.WIDE R26, R83, 0x2, R30 ;  /* 0x00000002531a7825 */ /* 0x000fe200078e021e */
[----:B------:R-:W-:-:S03]  /*1850*/  LEA R83, R22, UR10, 0x1 ;  /* 0x0000000a16537c11 */ /* 0x000fc6000f8e08ff */
[--C-:B------:R-:W-:Y:S01]  /*1860*/  IMAD.WIDE R40, R41, 0x2, R30.reuse ;  /* 0x0000000229287825 */ /* 0x100fe200078e021e */
[----:B------:R-:W-:Y:S01]  /*1870*/  IADD3 R152, P2, R26, 0x300, RZ ;  /* 0x000003001a987810 */ /* 0x000fe20007f5e0ff */
[----:B------:R-:W-:Y:S02]  /*1880*/  LDGSTS.E.BYPASS.128 [R83], desc[UR14][R58.64] ;  /* 0x000000003a537fae */ /* 0x000fe4000b901c4e */
[----:B------:R-:W-:-:S04]  /*1890*/  IMAD.WIDE R38, R39, 0x2, R30 ;  /* 0x0000000227267825 */ /* 0x000fc800078e021e */
[----:B------:R-:W-:-:S04]  /*18a0*/  IMAD.WIDE R36, R37, 0x2, R30 ;  /* 0x0000000225247825 */ /* 0x000fc800078e021e */
[----:B------:R-:W-:-:S04]  /*18b0*/  IMAD.WIDE R34, R35, 0x2, R30 ;  /* 0x0000000223227825 */ /* 0x000fc800078e021e */
[----:B------:R-:W-:Y:S01]  /*18c0*/  IMAD.WIDE R28, R85, 0x2, R30 ;  /* 0x00000002551c7825 */ /* 0x000fe200078e021e */
[----:B------:R-:W-:-:S03]  /*18d0*/  LEA R85, R88, UR10, 0x1 ;  /* 0x0000000a58557c11 */ /* 0x000fc6000f8e08ff */
[----:B------:R-:W-:Y:S01]  /*18e0*/  IMAD.WIDE R30, R87, 0x2, R30 ;  /* 0x00000002571e7825 */ /* 0x000fe200078e021e */
[----:B------:R-:W-:Y:S01]  /*18f0*/  LEA R87, R90, UR10, 0x1 ;  /* 0x0000000a5a577c11 */ /* 0x000fe2000f8e08ff */
[----:B------:R-:W-:Y:S02]  /*1900*/  LDGSTS.E.BYPASS.128 [R85], desc[UR14][R56.64] ;  /* 0x0000000038557fae */ /* 0x000fe4000b901c4e */
[----:B------:R-:W-:Y:S01]  /*1910*/  IMAD.X R100, RZ, RZ, R69, P0 ;  /* 0x000000ffff647224 */ /* 0x000fe200000e0645 */
[----:B------:R-:W-:Y:S01]  /*1920*/  IADD3 R102, P0, R64, 0x300, RZ ;  /* 0x0000030040667810 */ /* 0x000fe20007f1e0ff */
[----:B------:R-:W-:Y:S01]  /*1930*/  LDGSTS.E.BYPASS.128 [R87], desc[UR14][R54.64] ;  /* 0x0000000036577fae */ /* 0x000fe2000b901c4e */
[----:B------:R-:W-:Y:S01]  /*1940*/  IMAD.X R104, RZ, RZ, R67, P1 ;  /* 0x000000ffff687224 */ /* 0x000fe200008e0643 */
[----:B------:R-:W-:Y:S01]  /*1950*/  IADD3 R106, P1, R62, 0x300, RZ ;  /* 0x000003003e6a7810 */ /* 0x000fe20007f3e0ff */
[----:B------:R-:W-:Y:S01]  /*1960*/  IMAD.X R156, RZ, RZ, R27, P2 ;  /* 0x000000ffff9c7224 */ /* 0x000fe200010e061b */
[----:B------:R-:W0:Y:S01]  /*1970*/  LDGDEPBAR ;  /* 0x00000000000079af */ /* 0x000e220000000000 */
[----:B------:R-:W-:Y:S01]  /*1980*/  IMAD.X R108, RZ, RZ, R65, P0 ;  /* 0x000000ffff6c7224 */ /* 0x000fe200000e0641 */
[----:B------:R-:W-:Y:S01]  /*1990*/  IADD3 R110, P0, R60, 0x300, RZ ;  /* 0x000003003c6e7810 */ /* 0x000fe20007f1e0ff */
[----:B------:R-:W-:Y:S01]  /*19a0*/  IMAD.X R111, RZ, RZ, R63, P1 ;  /* 0x000000ffff6f7224 */ /* 0x000fe200008e063f */
[----:B------:R-:W-:Y:S01]  /*19b0*/  LDGSTS.E.BYPASS.128 [R115+0x10000], desc[UR14][R70.64] ;  /* 0x1000000046737fae */ /* 0x000fe2000b901c4e */
[----:B------:R-:W-:-:S02]  /*19c0*/  IADD3 R112, P1, R58, 0x300, RZ ;  /* 0x000003003a707810 */ /* 0x000fc40007f3e0ff */
[----:B------:R-:W-:Y:S01]  /*19d0*/  IMAD.X R113, RZ, RZ, R61, P0 ;  /* 0x000000ffff717224 */ /* 0x000fe200000e063d */
[----:B------:R-:W-:Y:S01]  /*19e0*/  LDGSTS.E.BYPASS.128 [R117+0x10000], desc[UR14][R52.64] ;  /* 0x1000000034757fae */ /* 0x000fe2000b901c4e */
[----:B------:R-:W-:Y:S01]  /*19f0*/  IADD3 R122, P0, R56, 0x300, RZ ;  /* 0x00000300387a7810 */ /* 0x000fe20007f1e0ff */
[----:B------:R-:W-:Y:S01]  /*1a00*/  IMAD.X R123, RZ, RZ, R59, P1 ;  /* 0x000000ffff7b7224 */ /* 0x000fe200008e063b */
[----:B------:R-:W-:Y:S01]  /*1a10*/  IADD3 R124, P1, R54, 0x300, RZ ;  /* 0x00000300367c7810 */ /* 0x000fe20007f3e0ff */
[----:B------:R-:W-:Y:S02]  /*1a20*/  LDGSTS.E.BYPASS.128 [R119+0x10000], desc[UR14][R50.64] ;  /* 0x1000000032777fae */ /* 0x000fe4000b901c4e */
[----:B------:R-:W-:Y:S01]  /*1a30*/  IMAD.X R125, RZ, RZ, R57, P0 ;  /* 0x000000ffff7d7224 */ /* 0x000fe200000e0639 */
[----:B------:R-:W-:Y:S01]  /*1a40*/  IADD3 R126, P0, R70, 0x300, RZ ;  /* 0x00000300467e7810 */ /* 0x000fe20007f1e0ff */
[----:B------:R-:W-:Y:S01]  /*1a50*/  LDGSTS.E.BYPASS.128 [R121+0x10000], desc[UR14][R48.64] ;  /* 0x1000000030797fae */ /* 0x000fe2000b901c4e */
[----:B------:R-:W-:Y:S01]  /*1a60*/  IMAD.X R127, RZ, RZ, R55, P1 ;  /* 0x000000ffff7f7224 */ /* 0x000fe200008e0637 */
[----:B------:R-:W-:-:S02]  /*1a70*/  IADD3 R128, P1, R52, 0x300, RZ ;  /* 0x0000030034807810 */ /* 0x000fc40007f3e0ff */
[----:B------:R-:W-:Y:S01]  /*1a80*/  LDGSTS.E.BYPASS.128 [R145+0x10000], desc[UR14][R46.64] ;  /* 0x100000002e917fae */ /* 0x000fe2000b901c4e */
[----:B------:R-:W-:Y:S01]  /*1a90*/  IMAD.X R129, RZ, RZ, R71, P0 ;  /* 0x000000ffff817224 */ /* 0x000fe200000e0647 */
[----:B------:R-:W-:Y:S01]  /*1aa0*/  IADD3 R130, P0, R50, 0x300, RZ ;  /* 0x0000030032827810 */ /* 0x000fe20007f1e0ff */
[----:B------:R-:W-:Y:S01]  /*1ab0*/  IMAD.X R131, RZ, RZ, R53, P1 ;  /* 0x000000ffff837224 */ /* 0x000fe200008e0635 */
[----:B------:R-:W-:Y:S01]  /*1ac0*/  LDGSTS.E.BYPASS.128 [R147+0x10000], desc[UR14][R44.64] ;  /* 0x100000002c937fae */ /* 0x000fe2000b901c4e */
[----:B------:R-:W-:Y:S02]  /*1ad0*/  IADD3 R132, P1, R48, 0x300, RZ ;  /* 0x0000030030847810 */ /* 0x000fe40007f3e0ff */
        /* <DEDUP_REMOVED lines=16> */
[----:B------:R-:W-:-:S03]  /*1be0*/  IADD3 R144, P1, R36, 0x300, RZ ;  /* 0x0000030024907810 */ /* 0x000fc60007f3e0ff */
[----:B------:R-:W-:Y:S04]  /*1bf0*/  LDGSTS.E.BYPASS.128 [R159+0x10000], desc[UR14][R32.64] ;  /* 0x10000000209f7fae */ /* 0x000fe8000b901c4e */
[----:B------:R-:W-:Y:S04]  /*1c00*/  LDGSTS.E.BYPASS.128 [R161+0x10000], desc[UR14][R24.64] ;  /* 0x1000000018a17fae */ /* 0x000fe8000b901c4e */
[----:B------:R-:W-:Y:S04]  /*1c10*/  LDGSTS.E.BYPASS.128 [R163+0x10000], desc[UR14][R26.64] ;  /* 0x100000001aa37fae */ /* 0x000fe8000b901c4e */
[----:B------:R-:W-:Y:S04]  /*1c20*/  LDGSTS.E.BYPASS.128 [R165+0x10000], desc[UR14][R28.64] ;  /* 0x100000001ca57fae */ /* 0x000fe8000b901c4e */
[----:B------:R-:W-:Y:S04]  /*1c30*/  LDGSTS.E.BYPASS.128 [R72+0x10000], desc[UR14][R30.64] ;  /* 0x100000001e487fae */ /* 0x000fe8000b901c4e */
[----:B------:R-:W0:Y:S01]  /*1c40*/  LDGDEPBAR ;  /* 0x00000000000079af */ /* 0x000e220000000000 */
[----:B------:R-:W-:Y:S06]  /*1c50*/  BAR.SYNC.DEFER_BLOCKING 0x0 ;  /* 0x0000000000007b1d */ /* 0x000fec0000010000 */
[----:B------:R-:W-:Y:S01]  /*1c60*/  @!PT LDS RZ, [RZ] ;  /* 0x00000000fffff984 */ /* 0x000fe20000000800 */
[----:B------:R-:W-:Y:S01]  /*1c70*/  @!PT LDS RZ, [RZ] ;  /* 0x00000000fffff984 */ /* 0x000fe20000000800 */
[----:B------:R-:W-:Y:S01]  /*1c80*/  @!PT LDS RZ, [RZ] ;  /* 0x00000000fffff984 */ /* 0x000fe20000000800 */
[----:B------:R-:W-:Y:S04]  /*1c90*/  LDGSTS.E.BYPASS.128 [R73+0x4000], desc[UR14][R68.64+0x100] ;  /* 0x0400010044497fae */ /* 0x000fe8000b901c4e */
[----:B------:R-:W-:Y:S04]  /*1ca0*/  LDGSTS.E.BYPASS.128 [R75+0x4000], desc[UR14][R66.64+0x100] ;  /* 0x04000100424b7fae */ /* 0x000fe8000b901c4e */
[----:B------:R-:W-:Y:S04]  /*1cb0*/  LDGSTS.E.BYPASS.128 [R77+0x4000], desc[UR14][R64.64+0x100] ;  /* 0x04000100404d7fae */ /* 0x000fe8000b901c4e */
[----:B------:R-:W-:Y:S04]  /*1cc0*/  LDGSTS.E.BYPASS.128 [R79+0x4000], desc[UR14][R62.64+0x100] ;  /* 0x040001003e4f7fae */ /* 0x000fe8000b901c4e */
[----:B------:R-:W-:Y:S04]  /*1cd0*/  LDGSTS.E.BYPASS.128 [R81+0x4000], desc[UR14][R60.64+0x100] ;  /* 0x040001003c517fae */ /* 0x000fe8000b901c4e */
[----:B------:R-:W-:Y:S04]  /*1ce0*/  LDGSTS.E.BYPASS.128 [R83+0x4000], desc[UR14][R58.64+0x100] ;  /* 0x040001003a537fae */ /* 0x000fe8000b901c4e */
[----:B------:R-:W-:Y:S04]  /*1cf0*/  LDGSTS.E.BYPASS.128 [R85+0x4000], desc[UR14][R56.64+0x100] ;  /* 0x0400010038557fae */ /* 0x000fe8000b901c4e */
[----:B------:R-:W-:Y:S04]  /*1d00*/  LDGSTS.E.BYPASS.128 [R87+0x4000], desc[UR14][R54.64+0x100] ;  /* 0x0400010036577fae */ /* 0x000fe8000b901c4e */
[----:B------:R-:W0:Y:S04]  /*1d10*/  LDGDEPBAR ;  /* 0x00000000000079af */ /* 0x000e280000000000 */
        /* <DEDUP_REMOVED lines=21> */
[----:B------:R2:W-:Y:S04]  /*1e70*/  LDGSTS.E.BYPASS.128 [R73+0x8000], desc[UR14][R68.64+0x200] ;  /* 0x0800020044497fae */ /* 0x0005e8000b901c4e */
[----:B------:R3:W-:Y:S04]  /*1e80*/  LDGSTS.E.BYPASS.128 [R75+0x8000], desc[UR14][R66.64+0x200] ;  /* 0x08000200424b7fae */ /* 0x0007e8000b901c4e */
[----:B------:R4:W-:Y:S04]  /*1e90*/  LDGSTS.E.BYPASS.128 [R77+0x8000], desc[UR14][R64.64+0x200] ;  /* 0x08000200404d7fae */ /* 0x0009e8000b901c4e */
[----:B------:R5:W-:Y:S01]  /*1ea0*/  LDGSTS.E.BYPASS.128 [R79+0x8000], desc[UR14][R62.64+0x200] ;  /* 0x080002003e4f7fae */ /* 0x000be2000b901c4e */
[----:B--2---:R-:W-:-:S03]  /*1eb0*/  CS2R R68, SRZ ;  /* 0x0000000000447805 */ /* 0x004fc6000001ff00 */
[----:B------:R2:W-:Y:S01]  /*1ec0*/  LDGSTS.E.BYPASS.128 [R81+0x8000], desc[UR14][R60.64+0x200] ;  /* 0x080002003c517fae */ /* 0x0005e2000b901c4e */
[----:B---3--:R-:W-:Y:S02]  /*1ed0*/  CS2R R66, SRZ ;  /* 0x0000000000427805 */ /* 0x008fe4000001ff00 */
[----:B------:R-:W-:Y:S01]  /*1ee0*/  CS2R R74, SRZ ;  /* 0x00000000004a7805 */ /* 0x000fe2000001ff00 */
[----:B------:R3:W-:Y:S01]  /*1ef0*/  LDGSTS.E.BYPASS.128 [R83+0x8000], desc[UR14][R58.64+0x200] ;  /* 0x080002003a537fae */ /* 0x0007e2000b901c4e */
[----:B----4-:R-:W-:Y:S02]  /*1f00*/  CS2R R64, SRZ ;  /* 0x0000000000407805 */ /* 0x010fe4000001ff00 */
[----:B------:R-:W-:Y:S01]  /*1f10*/  CS2R R76, SRZ ;  /* 0x00000000004c7805 */ /* 0x000fe2000001ff00 */
[----:B------:R4:W-:Y:S01]  /*1f20*/  LDGSTS.E.BYPASS.128 [R85+0x8000], desc[UR14][R56.64+0x200] ;  /* 0x0800020038557fae */ /* 0x0009e2000b901c4e */
[----:B-1---5:R-:W-:Y:S02]  /*1f30*/  CS2R R62, SRZ ;  /* 0x00000000003e7805 */ /* 0x022fe4000001ff00 */
[----:B------:R-:W-:Y:S01]  /*1f40*/  CS2R R78, SRZ ;  /* 0x00000000004e7805 */ /* 0x000fe2000001ff00 */
[----:B------:R1:W-:Y:S01]  /*1f50*/  LDGSTS.E.BYPASS.128 [R87+0x8000], desc[UR14][R54.64+0x200] ;  /* 0x0800020036577fae */ /* 0x0003e2000b901c4e */
[----:B--2---:R-:W-:-:S02]  /*1f60*/  CS2R R60, SRZ ;  /* 0x00000000003c7805 */ /* 0x004fc4000001ff00 */
[----:B------:R-:W-:Y:S01]  /*1f70*/  CS2R R80, SRZ ;  /* 0x0000000000507805 */ /* 0x000fe2000001ff00 */
[----:B------:R-:W0:Y:S01]  /*1f80*/  LDGDEPBAR ;  /* 0x00000000000079af */ /* 0x000e220000000000 */
[----:B---3--:R-:W-:Y:S02]  /*1f90*/  CS2R R58, SRZ ;  /* 0x00000000003a7805 */ /* 0x008fe4000001ff00 */
[----:B------:R-:W-:Y:S01]  /*1fa0*/  CS2R R82, SRZ ;  /* 0x0000000000527805 */ /* 0x000fe2000001ff00 */
[----:B------:R2:W-:Y:S01]  /*1fb0*/  LDGSTS.E.BYPASS.128 [R115+0x20000], desc[UR14][R70.64+0x200] ;  /* 0x2000020046737fae */ /* 0x0005e2000b901c4e */
[----:B----4-:R-:W-:Y:S02]  /*1fc0*/  CS2R R56, SRZ ;  /* 0x0000000000387805 */ /* 0x010fe4000001ff00 */
[----:B------:R-:W-:Y:S01]  /*1fd0*/  CS2R R84, SRZ ;  /* 0x0000000000547805 */ /* 0x000fe2000001ff00 */
[----:B------:R3:W-:Y:S01]  /*1fe0*/  LDGSTS.E.BYPASS.128 [R117+0x20000], desc[UR14][R52.64+0x200] ;  /* 0x2000020034757fae */ /* 0x0007e2000b901c4e */
[----:B-1----:R-:W-:-:S02]  /*1ff0*/  CS2R R54, SRZ ;  /* 0x0000000000367805 */ /* 0x002fc4000001ff00 */
[----:B------:R-:W-:Y:S01]  /*2000*/  CS2R R86, SRZ ;  /* 0x0000000000567805 */ /* 0x000fe2000001ff00 */
[----:B------:R1:W-:Y:S04]  /*2010*/  LDGSTS.E.BYPASS.128 [R119+0x20000], desc[UR14][R50.64+0x200] ;  /* 0x2000020032777fae */ /* 0x0003e8000b901c4e */
[----:B------:R4:W-:Y:S01]  /*2020*/  LDGSTS.E.BYPASS.128 [R121+0x20000], desc[UR14][R48.64+0x200] ;  /* 0x2000020030797fae */ /* 0x0009e2000b901c4e */
[----:B--2---:R-:W-:-:S03]  /*2030*/  CS2R R70, SRZ ;  /* 0x0000000000467805 */ /* 0x004fc6000001ff00 */
[----:B------:R2:W-:Y:S01]  /*2040*/  LDGSTS.E.BYPASS.128 [R145+0x20000], desc[UR14][R46.64+0x200] ;  /* 0x200002002e917fae */ /* 0x0005e2000b901c4e */
[----:B---3--:R-:W-:-:S03]  /*2050*/  CS2R R52, SRZ ;  /* 0x0000000000347805 */ /* 0x008fc6000001ff00 */
[----:B------:R3:W-:Y:S01]  /*2060*/  LDGSTS.E.BYPASS.128 [R147+0x20000], desc[UR14][R44.64+0x200] ;  /* 0x200002002c937fae */ /* 0x0007e2000b901c4e */
[----:B-1----:R-:W-:-:S03]  /*2070*/  CS2R R50, SRZ ;  /* 0x0000000000327805 */ /* 0x002fc6000001ff00 */
[----:B------:R1:W-:Y:S01]  /*2080*/  LDGSTS.E.BYPASS.128 [R149+0x20000], desc[UR14][R42.64+0x200] ;  /* 0x200002002a957fae */ /* 0x0003e2000b901c4e */
[----:B----4-:R-:W-:-:S03]  /*2090*/  CS2R R48, SRZ ;  /* 0x0000000000307805 */ /* 0x010fc6000001ff00 */
[----:B------:R4:W-:Y:S01]  /*20a0*/  LDGSTS.E.BYPASS.128 [R151+0x20000], desc[UR14][R40.64+0x200] ;  /* 0x2000020028977fae */ /* 0x0009e2000b901c4e */
[----:B--2---:R-:W-:Y:S01]  /*20b0*/  IMAD.X R145, RZ, RZ, R39, P0 ;  /* 0x000000ffff917224 */ /* 0x004fe200000e0627 */
[----:B------:R-:W-:Y:S02]  /*20c0*/  IADD3 R146, P0, R34, 0x300, RZ ;  /* 0x0000030022927810 */ /* 0x000fe40007f1e0ff */
[----:B------:R-:W-:Y:S01]  /*20d0*/  CS2R R46, SRZ ;  /* 0x00000000002e7805 */ /* 0x000fe2000001ff00 */
[----:B------:R2:W-:Y:S01]  /*20e0*/  LDGSTS.E.BYPASS.128 [R153+0x20000], desc[UR14][R38.64+0x200] ;  /* 0x2000020026997fae */ /* 0x0005e2000b901c4e */
[----:B---3--:R-:W-:Y:S01]  /*20f0*/  IMAD.X R147, RZ, RZ, R37, P1 ;  /* 0x000000ffff937224 */ /* 0x008fe200008e0625 */
[----:B------:R-:W-:Y:S02]  /*2100*/  IADD3 R148, P1, R32, 0x300, RZ ;  /* 0x0000030020947810 */ /* 0x000fe40007f3e0ff */
[----:B------:R-:W-:Y:S01]  /*2110*/  CS2R R44, SRZ ;  /* 0x00000000002c7805 */ /* 0x000fe2000001ff00 */
[----:B------:R3:W-:Y:S01]  /*2120*/  LDGSTS.E.BYPASS.128 [R155+0x20000], desc[UR14][R36.64+0x200] ;  /* 0x20000200249b7fae */ /* 0x0007e2000b901c4e */
[----:B-1----:R-:W-:Y:S01]  /*2130*/  IMAD.X R149, RZ, RZ, R35, P0 ;  /* 0x000000ffff957224 */ /* 0x002fe200000e0623 */
[----:B------:R-:W-:-:S02]  /*2140*/  IADD3 R150, P0, R24, 0x300, RZ ;  /* 0x0000030018967810 */ /* 0x000fc40007f1e0ff */
[----:B------:R-:W-:Y:S01]  /*2150*/  CS2R R42, SRZ ;  /* 0x00000000002a7805 */ /* 0x000fe2000001ff00 */
[----:B------:R1:W-:Y:S01]  /*2160*/  LDGSTS.E.BYPASS.128 [R157+0x20000], desc[UR14][R34.64+0x200] ;  /* 0x20000200229d7fae */ /* 0x0003e2000b901c4e */
[----:B----4-:R-:W-:Y:S01]  /*2170*/  IMAD.X R151, RZ, RZ, R33, P1 ;  /* 0x000000ffff977224 */ /* 0x010fe200008e0621 */
[----:B------:R-:W-:Y:S02]  /*2180*/  IADD3 R154, P1, R28, 0x300, RZ ;  /* 0x000003001c9a7810 */ /* 0x000fe40007f3e0ff */
[----:B------:R-:W-:Y:S01]  /*2190*/  CS2R R40, SRZ ;  /* 0x0000000000287805 */ /* 0x000fe2000001ff00 */
[----:B------:R4:W-:Y:S01]  /*21a0*/  LDGSTS.E.BYPASS.128 [R159+0x20000], desc[UR14][R32.64+0x200] ;  /* 0x20000200209f7fae */ /* 0x0009e2000b901c4e */
[----:B--2---:R-:W-:Y:S01]  /*21b0*/  IMAD.X R153, RZ, RZ, R25, P0 ;  /* 0x000000ffff997224 */ /* 0x004fe200000e0619 */
[----:B------:R-:W-:Y:S02]  /*21c0*/  CS2R R38, SRZ ;  /* 0x0000000000267805 */ /* 0x000fe4000001ff00 */
[----:B------:R2:W-:Y:S01]  /*21d0*/  LDGSTS.E.BYPASS.128 [R161+0x20000], desc[UR14][R24.64+0x200] ;  /* 0x2000020018a17fae */ /* 0x0005e2000b901c4e */
[----:B---3--:R-:W-:-:S02]  /*21e0*/  IADD3 R155, P0, R30, 0x300, RZ ;  /* 0x000003001e9b7810 */ /* 0x008fc40007f1e0ff */
[----:B------:R-:W-:Y:S01]  /*21f0*/  CS2R R36, SRZ ;  /* 0x0000000000247805 */ /* 0x000fe2000001ff00 */
[----:B------:R3:W-:Y:S01]  /*2200*/  LDGSTS.E.BYPASS.128 [R163+0x20000], desc[UR14][R26.64+0x200] ;  /* 0x200002001aa37fae */ /* 0x0007e2000b901c4e */
[----:B-1----:R-:W-:Y:S01]  /*2210*/  IMAD.X R157, RZ, RZ, R29, P1 ;  /* 0x000000ffff9d7224 */ /* 0x002fe200008e061d */
[----:B------:R-:W-:Y:S01]  /*2220*/  CS2R R34, SRZ ;  /* 0x0000000000227805 */ /* 0x000fe2000001ff00 */
[----:B------:R-:W-:Y:S01]  /*2230*/  IMAD.X R158, RZ, RZ, R31, P0 ;  /* 0x000000ffff9e7224 */ /* 0x000fe200000e061f */
[----:B------:R1:W-:Y:S01]  /*2240*/  LDGSTS.E.BYPASS.128 [R165+0x20000], desc[UR14][R28.64+0x200] ;  /* 0x200002001ca57fae */ /* 0x0003e2000b901c4e */
[----:B----4-:R-:W-:Y:S02]  /*2250*/  CS2R R32, SRZ ;  /* 0x0000000000207805 */ /* 0x010fe4000001ff00 */
[----:B------:R-:W-:Y:S01]  /*2260*/  LOP3.LUT R159, R160, 0x7fffffc, RZ, 0xc0, !PT ;  /* 0x07fffffca09f7812 */ /* 0x000fe200078ec0ff */
[----:B------:R4:W-:Y:S01]  /*2270*/  LDGSTS.E.BYPASS.128 [R72+0x20000], desc[UR14][R30.64+0x200] ;  /* 0x200002001e487fae */ /* 0x0009e2000b901c4e */
[----:B--2---:R-:W-:Y:S01]  /*2280*/  IMAD.MOV.U32 R161, RZ, RZ, -0x80 ;  /* 0xffffff80ffa17424 */ /* 0x004fe200078e00ff */
[----:B------:R-:W-:-:S02]  /*2290*/  CS2R R24, SRZ ;  /* 0x0000000000187805 */ /* 0x000fc4000001ff00 */
[----:B------:R-:W0:Y:S01]  /*22a0*/  LDGDEPBAR ;  /* 0x00000000000079af */ /* 0x000e220000000000 */
[----:B---3--:R-:W-:Y:S02]  /*22b0*/  CS2R R26, SRZ ;  /* 0x00000000001a7805 */ /* 0x008fe4000001ff00 */
[----:B-1----:R-:W-:Y:S02]  /*22c0*/  CS2R R28, SRZ ;  /* 0x00000000001c7805 */ /* 0x002fe4000001ff00 */
[----:B----4-:R-:W-:Y:S02]  /*22d0*/  CS2R R30, SRZ ;  /* 0x00000000001e7805 */ /* 0x010fe4000001ff00 */
[----:B------:R-:W-:-:S07]  /*22e0*/  CS2R R72, SRZ ;  /* 0x0000000000487805 */ /* 0x000fce000001ff00 */
.L_x_0:
[----:B------:R-:W1:Y:S01]  /*22f0*/  SHFL.IDX PT, R114, R159, RZ, 0x1f ;  /* 0x00001fff9f727589 */ /* 0x000e6200000e0000 */
[----:B------:R-:W-:Y:S01]  /*2300*/  UIADD3 UR11, UR11, 0x1, URZ ;  /* 0x000000010b0b7890 */ /* 0x000fe2000fffe03f */
[----:B------:R-:W-:-:S04]  /*2310*/  DEPBAR.LE SB0, 0x4 ;  /* 0x000081000000791a */ /* 0x000fc80000000000 */
[----:B------:R-:W-:Y:S01]  /*2320*/  UISETP.GE.AND UP0, UPT, UR11, 0x4, UPT ;  /* 0x000000040b00788c */ /* 0x000fe2000bf06270 */
[----:B------:R-:W-:Y:S01]  /*2330*/  BAR.SYNC.DEFER_BLOCKING 0x0 ;  /* 0x0000000000007b1d */ /* 0x000fe20000010000 */
[----:B------:R-:W-:Y:S01]  /*2340*/  UIADD3 UR12, UR12, 0x1, URZ ;  /* 0x000000010c0c7890 */ /* 0x000fe2000fffe03f */
[----:B------:R-:W-:Y:S01]  /*2350*/  IADD3 R118, P1, R96, UR6, RZ ;  /* 0x0000000660767c10 */ /* 0x000fe2000ff3e0ff */
[----:B------:R-:W-:Y:S01]  /*2360*/  USEL UR11, UR11, URZ, !UP0 ;  /* 0x0000003f0b0b7287 */ /* 0x000fe2000c000000 */
[----:B------:R-:W-:Y:S02]  /*2370*/  VIADD R161, R161, 0x80 ;  /* 0x00000080a1a17836 */ /* 0x000fe40000000000 */
[----:B------:R-:W-:Y:S01]  /*2380*/  UMOV UR19, 0x40000040 ;  /* 0x4000004000137882 */ /* 0x000fe20000000000 */
[----:B------:R-:W-:Y:S01]  /*2390*/  ULEA UR4, UR11, UR10, 0xe ;  /* 0x0000000a0b047291 */ /* 0x000fe2000f8e703f */
[----:B------:R-:W-:Y:S02]  /*23a0*/  IADD3.X R119, R100, UR7, RZ, P1, !PT ;  /* 0x0000000764777c10 */ /* 0x000fe40008ffe4ff */
[----:B------:R-:W-:Y:S01]  /*23b0*/  IADD3 R120, P1, R98, UR6, RZ ;  /* 0x0000000662787c10 */ /* 0x000fe2000ff3e0ff */
[----:B------:R-:W-:Y:S01]  /*23c0*/  USHF.R.U32.HI UR8, URZ, 0x4, UR4 ;  /* 0x000000043f087899 */ /* 0x000fe20008011604 */
[----:B------:R-:W-:Y:S01]  /*23d0*/  ISETP.GE.U32.AND P0, PT, R161, 0xa80, PT ;  /* 0x00000a80a100780c */ /* 0x000fe20003f06070 */
[----:B------:R-:W-:Y:S01]  /*23e0*/  ULEA UR4, UR11, UR13, 0xf ;  /* 0x0000000d0b047291 */ /* 0x000fe2000f8e783f */
[----:B------:R-:W-:Y:S01]  /*23f0*/  IADD3.X R121, R104, UR7, RZ, P1, !PT ;  /* 0x0000000768797c10 */ /* 0x000fe20008ffe4ff */
[----:B------:R-:W-:Y:S01]  /*2400*/  ULOP3.LUT UR8, UR8, 0x3fff, URZ, 0xc0, !UPT ;  /* 0x00003fff08087892 */ /* 0x000fe2000f8ec03f */
[----:B------:R-:W-:Y:S01]  /*2410*/  IADD3 R116, P1, R102, UR6, RZ ;  /* 0x0000000666747c10 */ /* 0x000fe2000ff3e0ff */
[----:B------:R-:W-:Y:S01]  /*2420*/  USHF.R.U32.HI UR4, URZ, 0x4, UR4 ;  /* 0x000000043f047899 */ /* 0x000fe20008011604 */
[----:B-1----:R-:W-:-:S02]  /*2430*/  R2UR UR5, R114 ;  /* 0x00000000720572ca */ /* 0x002fc400000e0000 */
[----:B------:R-:W-:Y:S01]  /*2440*/  IADD3.X R117, R108, UR7, RZ, P1, !PT ;  /* 0x000000076c757c10 */ /* 0x000fe20008ffe4ff */
[----:B------:R-:W-:Y:S01]  /*2450*/  ULOP3.LUT UR4, UR4, 0x3fff, URZ, 0xc0, !UPT ;  /* 0x00003fff04047892 */ /* 0x000fe2000f8ec03f */
[----:B------:R-:W-:Y:S01]  /*2460*/  IADD3 R114, P1, R106, UR6, RZ ;  /* 0x000000066a727c10 */ /* 0x000fe2000ff3e0ff */
[----:B------:R-:W-:Y:S02]  /*2470*/  WARPGROUP.ARRIVE ;  /* 0x00000000000079c5 */ /* 0x000fe40000000000 */
[----:B------:R-:W-:Y:S01]  /*2480*/  ULOP3.LUT UR18, UR4, 0x4000000, URZ, 0xfc, !UPT ;  /* 0x0400000004127892 */ /* 0x000fe2000f8efc3f */
[----:B------:R-:W-:-:S05]  /*2490*/  IADD3.X R115, R111, UR7, RZ, P1, !PT ;  /* 0x000000076f737c10 */ /* 0x000fca0008ffe4ff */
[----:B------:R-:W-:-:S04]  /*24a0*/  USHF.L.U32 UR5, UR5, 0x7, URZ ;  /* 0x0000000705057899 */ /* 0x000fc8000800063f */
[----:B------:R-:W-:-:S04]  /*24b0*/  ULOP3.LUT UR5, UR5, 0x180, URZ, 0xc0, !UPT ;  /* 0x0000018005057892 */ /* 0x000fc8000f8ec03f */
[----:B------:R-:W-:-:S03]  /*24c0*/  UIADD3 UR8, UP0, UR5, UR8, URZ ;  /* 0x0000000805087290 */ /* 0x000fc6000ff1e03f */
[----:B------:R-:W-:Y:S01]  /*24d0*/  UMOV UR5, URZ ;  /* 0x0000003f00057c82 */ /* 0x000fe20008000000 */
[----:B------:R-:W-:Y:S02]  /*24e0*/  UIADD3.X UR9, URZ, URZ, URZ, UP0, !UPT ;  /* 0x0000003f3f097290 */ /* 0x000fe400087fe43f */
[----:B------:R-:W-:Y:S02]  /*24f0*/  ULOP3.LUT UR16, UR8, 0x2000000, URZ, 0xfc, !UPT ;  /* 0x0200000008107892 */ /* 0x000fe4000f8efc3f */
[----:B------:R-:W-:Y:S02]  /*2500*/  ULOP3.LUT UR17, UR9, 0x40000040, URZ, 0xfc, !UPT ;  /* 0x4000004009117892 */ /* 0x000fe4000f8efc3f */
[----:B------:R-:W-:-:S04]  /*2510*/  UISETP.GE.AND UP0, UPT, UR12, 0x4, UPT ;  /* 0x000000040c00788c */ /* 0x000fc8000bf06270 */
[----:B------:R-:W-:-:S03]  /*2520*/  USEL UR12, UR12, URZ, !UP0 ;  /* 0x0000003f0c0c7287 */ /* 0x000fc6000c000000 */
[----:B------:R-:W-:Y:S01]  /*2530*/  HGMMA.64x128x16.F32.BF16 R24, gdesc[UR16], R24 ;  /* 0x01e00000101879f0 */ /* 0x000fe20008701818 */
[----:B------:R-:W-:Y:S01]  /*2540*/  UMOV UR16, 0x2000002 ;  /* 0x0200000200107882 */ /* 0x000fe20000000000 */
[----:B------:R-:W-:Y:S01]  /*2550*/  UMOV UR17, 0x40000040 ;  /* 0x4000004000117882 */ /* 0x000fe20000000000 */
[----:B------:R-:W-:Y:S01]  /*2560*/  UMOV UR18, 0x4000002 ;  /* 0x0400000200127882 */ /* 0x000fe20000000000 */
[----:B------:R-:W-:Y:S01]  /*2570*/  UMOV UR19, 0x40000040 ;  /* 0x4000004000137882 */ /* 0x000fe20000000000 */
[----:B------:R-:W-:Y:S02]  /*2580*/  UIADD3.64 UR16, UR8, UR16, URZ ;  /* 0x0000001008107297 */ /* 0x000fe4000fffe03f */
[----:B------:R-:W-:-:S09]  /*2590*/  UIADD3.64 UR18, UR4, UR18, URZ ;  /* 0x0000001204127297 */ /* 0x000fd2000fffe03f */
        /* <DEDUP_REMOVED lines=41> */
[----:B------:R-:W-:Y:S02]  /*2830*/  UIADD3.64 UR18, UR4, UR18, URZ ;  /* 0x0000001204127297 */ /* 0x000fe4000fffe03f */
[----:B------:R-:W-:-:S06]  /*2840*/  ULEA UR4, UR12, UR10, 0xe ;  /* 0x0000000a0c047291 */ /* 0x000fcc000f8e703f */
[----:B------:R-:W-:Y:S02]  /*2850*/  LEA R163, R12, UR4, 0x1 ;  /* 0x000000040ca37c11 */ /* 0x000fe4000f8e08ff */
[----:B------:R-:W-:Y:S02]  /*2860*/  LEA R165, R14, UR4, 0x1 ;  /* 0x000000040ea57c11 */ /* 0x000fe4000f8e08ff */
[----:B------:R-:W-:Y:S01]  /*2870*/  LEA R162, R16, UR4, 0x1 ;  /* 0x0000000410a27c11 */ /* 0x000fe2000f8e08ff */
[----:B------:R-:W-:Y:S03]  /*2880*/  HGMMA.64x128x16.F32.BF16 R24, gdesc[UR16], R24, gsb0 ;  /* 0x01e00000101879f0 */ /* 0x000fe60008001818 */
[----:B------:R-:W-:Y:S02]  /*2890*/  WARPGROUP.DEPBAR.LE gsb0, 0x1 ;  /* 0x00008000000079c5 */ /* 0x000fe40000010100 */
[----:B------:R-:W-:Y:S06]  /*28a0*/  BAR.SYNC.DEFER_BLOCKING 0x0 ;  /* 0x0000000000007b1d */ /* 0x000fec0000010000 */
[----:B------:R-:W-:Y:S01]  /*28b0*/  @!PT LDS RZ, [RZ] ;  /* 0x00000000fffff984 */ /* 0x000fe20000000800 */
[----:B------:R-:W-:Y:S01]  /*28c0*/  @!PT LDS RZ, [RZ] ;  /* 0x00000000fffff984 */ /* 0x000fe20000000800 */
[----:B------:R-:W-:Y:S01]  /*28d0*/  @!PT LDS RZ, [RZ] ;  /* 0x00000000fffff984 */ /* 0x000fe20000000800 */
[----:B------:R1:W-:Y:S04]  /*28e0*/  LDGSTS.E.BYPASS.128 [R163], desc[UR14][R118.64], !P0 ;  /* 0x0000000076a37fae */ /* 0x0003e8000c101c4e */
[----:B------:R2:W-:Y:S04]  /*28f0*/  LDGSTS.E.BYPASS.128 [R165], desc[UR14][R120.64], !P0 ;  /* 0x0000000078a57fae */ /* 0x0005e8000c101c4e */
[----:B------:R3:W-:Y:S01]  /*2900*/  LDGSTS.E.BYPASS.128 [R162], desc[UR14][R116.64], !P0 ;  /* 0x0000000074a27fae */ /* 0x0007e2000c101c4e */
[----:B-1----:R-:W-:-:S02]  /*2910*/  IADD3 R118, P1, R110, UR6, RZ ;  /* 0x000000066e767c10 */ /* 0x002fc4000ff3e0ff */
[----:B------:R-:W-:Y:S02]  /*2920*/  LEA R163, R18, UR4, 0x1 ;  /* 0x0000000412a37c11 */ /* 0x000fe4000f8e08ff */
[----:B------:R-:W-:Y:S02]  /*2930*/  IADD3.X R119, R113, UR7, RZ, P1, !PT ;  /* 0x0000000771777c10 */ /* 0x000fe40008ffe4ff */
[----:B--2---:R-:W-:Y:S01]  /*2940*/  IADD3 R120, P1, R112, UR6, RZ ;  /* 0x0000000670787c10 */ /* 0x004fe2000ff3e0ff */
[----:B------:R1:W-:Y:S01]  /*2950*/  LDGSTS.E.BYPASS.128 [R163], desc[UR14][R114.64], !P0 ;  /* 0x0000000072a37fae */ /* 0x0003e2000c101c4e */
[----:B------:R-:W-:Y:S02]  /*2960*/  LEA R165, R20, UR4, 0x1 ;  /* 0x0000000414a57c11 */ /* 0x000fe4000f8e08ff */
[----:B------:R-:W-:Y:S02]  /*2970*/  IADD3.X R121, R123, UR7, RZ, P1, !PT ;  /* 0x000000077b797c10 */ /* 0x000fe40008ffe4ff */
[----:B---3--:R-:W-:Y:S01]  /*2980*/  IADD3 R116, P1, R122, UR6, RZ ;  /* 0x000000067a747c10 */ /* 0x008fe2000ff3e0ff */
[----:B------:R2:W-:Y:S01]  /*2990*/  LDGSTS.E.BYPASS.128 [R165], desc[UR14][R118.64], !P0 ;  /* 0x0000000076a57fae */ /* 0x0005e2000c101c4e */
[----:B------:R-:W-:-:S02]  /*29a0*/  LEA R162, R22, UR4, 0x1 ;  /* 0x0000000416a27c11 */ /* 0x000fc4000f8e08ff */
[----:B------:R-:W-:Y:S02]  /*29b0*/  IADD3.X R117, R125, UR7, RZ, P1, !PT ;  /* 0x000000077d757c10 */ /* 0x000fe40008ffe4ff */
[----:B-1----:R-:W-:Y:S01]  /*29c0*/  IADD3 R114, P1, R124, UR6, RZ ;  /* 0x000000067c727c10 */ /* 0x002fe2000ff3e0ff */
[----:B------:R1:W-:Y:S01]  /*29d0*/  LDGSTS.E.BYPASS.128 [R162], desc[UR14][R120.64], !P0 ;  /* 0x0000000078a27fae */ /* 0x0003e2000c101c4e */
[----:B------:R-:W-:Y:S02]  /*29e0*/  LEA R163, R88, UR4, 0x1 ;  /* 0x0000000458a37c11 */ /* 0x000fe4000f8e08ff */
[----:B------:R-:W-:Y:S02]  /*29f0*/  IADD3.X R115, R127, UR7, RZ, P1, !PT ;  /* 0x000000077f737c10 */ /* 0x000fe40008ffe4ff */
[----:B--2---:R-:W-:Y:S01]  /*2a00*/  IADD3 R118, P1, R126, UR6, RZ ;  /* 0x000000067e767c10 */ /* 0x004fe2000ff3e0ff */
[----:B------:R2:W-:Y:S01]  /*2a10*/  LDGSTS.E.BYPASS.128 [R163], desc[UR14][R116.64], !P0 ;  /* 0x0000000074a37fae */ /* 0x0005e2000c101c4e */
[----:B------:R-:W-:Y:S01]  /*2a20*/  LEA R165, R90, UR4, 0x1 ;  /* 0x000000045aa57c11 */ /* 0x000fe2000f8e08ff */
[----:B------:R-:W-:Y:S01]  /*2a30*/  ULEA UR4, UR12, UR13, 0xf ;  /* 0x0000000d0c047291 */ /* 0x000fe2000f8e783f */
[----:B------:R-:W-:-:S02]  /*2a40*/  IADD3.X R119, R129, UR7, RZ, P1, !PT ;  /* 0x0000000781777c10 */ /* 0x000fc40008ffe4ff */
[----:B-1----:R-:W-:Y:S01]  /*2a50*/  IADD3 R120, P1, R128, UR6, RZ ;  /* 0x0000000680787c10 */ /* 0x002fe2000ff3e0ff */
[----:B------:R1:W-:Y:S02]  /*2a60*/  LDGSTS.E.BYPASS.128 [R165], desc[UR14][R114.64], !P0 ;  /* 0x0000000072a57fae */ /* 0x0003e4000c101c4e */
[----:B------:R-:W-:Y:S02]  /*2a70*/  LEA R162, R13, UR4, 0x1 ;  /* 0x000000040da27c11 */ /* 0x000fe4000f8e08ff */
[----:B------:R-:W-:Y:S01]  /*2a80*/  IADD3.X R121, R131, UR7, RZ, P1, !PT ;  /* 0x0000000783797c10 */ /* 0x000fe20008ffe4ff */
[----:B------:R-:W0:Y:S01]  /*2a90*/  LDGDEPBAR ;  /* 0x00000000000079af */ /* 0x000e220000000000 */
[----:B--2---:R-:W-:-:S03]  /*2aa0*/  LEA R163, R15, UR4, 0x1 ;  /* 0x000000040fa37c11 */ /* 0x004fc6000f8e08ff */
[----:B------:R2:W-:Y:S01]  /*2ab0*/  LDGSTS.E.BYPASS.128 [R162], desc[UR14][R118.64], !P0 ;  /* 0x0000000076a27fae */ /* 0x0005e2000c101c4e */
[----:B-1----:R-:W-:-:S03]  /*2ac0*/  IADD3 R114, P1, R130, UR6, RZ ;  /* 0x0000000682727c10 */ /* 0x002fc6000ff3e0ff */
[----:B------:R1:W-:Y:S01]  /*2ad0*/  LDGSTS.E.BYPASS.128 [R163], desc[UR14][R120.64], !P0 ;  /* 0x0000000078a37fae */ /* 0x0003e2000c101c4e */
[----:B------:R-:W-:Y:S02]  /*2ae0*/  LEA R165, R17, UR4, 0x1 ;  /* 0x0000000411a57c11 */ /* 0x000fe4000f8e08ff */
[----:B------:R-:W-:Y:S02]  /*2af0*/  IADD3.X R115, R133, UR7, RZ, P1, !PT ;  /* 0x0000000785737c10 */ /* 0x000fe40008ffe4ff */
[----:B------:R-:W-:Y:S02]  /*2b00*/  IADD3 R116, P1, R132, UR6, RZ ;  /* 0x0000000684747c10 */ /* 0x000fe4000ff3e0ff */
[----:B--2---:R-:W-:Y:S01]  /*2b10*/  LEA R162, R19, UR4, 0x1 ;  /* 0x0000000413a27c11 */ /* 0x004fe2000f8e08ff */
[----:B------:R2:W-:Y:S01]  /*2b20*/  LDGSTS.E.BYPASS.128 [R165], desc[UR14][R114.64], !P0 ;  /* 0x0000000072a57fae */ /* 0x0005e2000c101c4e */
[----:B------:R-:W-:Y:S02]  /*2b30*/  IADD3.X R117, R135, UR7, RZ, P1, !PT ;  /* 0x0000000787757c10 */ /* 0x000fe40008ffe4ff */
[----:B------:R-:W-:-:S02]  /*2b40*/  IADD3 R118, P1, R134, UR6, RZ ;  /* 0x0000000686767c10 */ /* 0x000fc4000ff3e0ff */
[----:B-1----:R-:W-:Y:S01]  /*2b50*/  LEA R163, R21, UR4, 0x1 ;  /* 0x0000000415a37c11 */ /* 0x002fe2000f8e08ff */
[----:B------:R1:W-:Y:S01]  /*2b60*/  LDGSTS.E.BYPASS.128 [R162], desc[UR14][R116.64], !P0 ;  /* 0x0000000074a27fae */ /* 0x0003e2000c101c4e */
[----:B------:R-:W-:Y:S02]  /*2b70*/  IADD3.X R119, R137, UR7, RZ, P1, !PT ;  /* 0x0000000789777c10 */ /* 0x000fe40008ffe4ff */
[----:B------:R-:W-:-:S03]  /*2b80*/  IADD3 R120, P1, R136, UR6, RZ ;  /* 0x0000000688787c10 */ /* 0x000fc6000ff3e0ff */
[----:B------:R3:W-:Y:S01]  /*2b90*/  LDGSTS.E.BYPASS.128 [R163], desc[UR14][R118.64], !P0 ;  /* 0x0000000076a37fae */ /* 0x0007e2000c101c4e */
[----:B------:R-:W-:Y:S02]  /*2ba0*/  IADD3.X R121, R139, UR7, RZ, P1, !PT ;  /* 0x000000078b797c10 */ /* 0x000fe40008ffe4ff */
[----:B--2---:R-:W-:Y:S02]  /*2bb0*/  IADD3 R114, P1, R138, UR6, RZ ;  /* 0x000000068a727c10 */ /* 0x004fe4000ff3e0ff */
[----:B------:R-:W-:Y:S02]  /*2bc0*/  LEA R165, R23, UR4, 0x1 ;  /* 0x0000000417a57c11 */ /* 0x000fe4000f8e08ff */
[----:B------:R-:W-:Y:S02]  /*2bd0*/  IADD3.X R115, R141, UR7, RZ, P1, !PT ;  /* 0x000000078d737c10 */ /* 0x000fe40008ffe4ff */
[----:B-1----:R-:W-:Y:S01]  /*2be0*/  IADD3 R116, P1, R140, UR6, RZ ;  /* 0x000000068c747c10 */ /* 0x002fe2000ff3e0ff */
[----:B------:R1:W-:Y:S01]  /*2bf0*/  LDGSTS.E.BYPASS.128 [R165], desc[UR14][R120.64], !P0 ;  /* 0x0000000078a57fae */ /* 0x0003e2000c101c4e */
[----:B------:R-:W-:-:S02]  /*2c00*/  LEA R162, R91, UR4, 0x1 ;  /* 0x000000045ba27c11 */ /* 0x000fc4000f8e08ff */
[----:B------:R-:W-:Y:S02]  /*2c10*/  IADD3.X R117, R143, UR7, RZ, P1, !PT ;  /* 0x000000078f757c10 */ /* 0x000fe40008ffe4ff */
[----:B---3--:R-:W-:Y:S01]  /*2c20*/  IADD3 R118, P1, R142, UR6, RZ ;  /* 0x000000068e767c10 */ /* 0x008fe2000ff3e0ff */
[----:B------:R2:W-:Y:S01]  /*2c30*/  LDGSTS.E.BYPASS.128 [R162], desc[UR14][R114.64], !P0 ;  /* 0x0000000072a27fae */ /* 0x0005e2000c101c4e */
[----:B------:R-:W-:Y:S02]  /*2c40*/  LEA R163, R92, UR4, 0x1 ;  /* 0x000000045ca37c11 */ /* 0x000fe4000f8e08ff */
[----:B------:R-:W-:Y:S02]  /*2c50*/  IADD3.X R119, R145, UR7, RZ, P1, !PT ;  /* 0x0000000791777c10 */ /* 0x000fe40008ffe4ff */
[----:B-1----:R-:W-:Y:S01]  /*2c60*/  IADD3 R120, P1, R144, UR6, RZ ;  /* 0x0000000690787c10 */ /* 0x002fe2000ff3e0ff */
[----:B------:R1:W-:Y:S01]  /*2c70*/  LDGSTS.E.BYPASS.128 [R163], desc[UR14][R116.64], !P0 ;  /* 0x0000000074a37fae */ /* 0x0003e2000c101c4e */
[----:B------:R-:W-:-:S02]  /*2c80*/  LEA R165, R5, UR4, 0x1 ;  /* 0x0000000405a57c11 */ /* 0x000fc4000f8e08ff */
[----:B------:R-:W-:Y:S02]  /*2c90*/  IADD3.X R121, R147, UR7, RZ, P1, !PT ;  /* 0x0000000793797c10 */ /* 0x000fe40008ffe4ff */
[----:B--2---:R-:W-:Y:S01]  /*2ca0*/  IADD3 R114, P1, R146, UR6, RZ ;  /* 0x0000000692727c10 */ /* 0x004fe2000ff3e0ff */
        /* <DEDUP_REMOVED lines=21> */
[----:B------:R-:W-:Y:S01]  /*2e00*/  LEA R165, R11, UR4, 0x1 ;  /* 0x000000040ba57c11 */ /* 0x000fe2000f8e08ff */
[----:B------:R-:W-:Y:S01]  /*2e10*/  UIADD3 UR6, UP0, UR6, 0x100, URZ ;  /* 0x0000010006067890 */ /* 0x000fe2000ff1e03f */
[----:B------:R-:W-:-:S02]  /*2e20*/  IADD3.X R117, R158, UR7, RZ, P1, !PT ;  /* 0x000000079e757c10 */ /* 0x000fc40008ffe4ff */
[----:B--2---:R-:W-:Y:S01]  /*2e30*/  LEA R119, R93, UR4, 0x1 ;  /* 0x000000045d777c11 */ /* 0x004fe2000f8e08ff */
[----:B------:R1:W-:Y:S01]  /*2e40*/  LDGSTS.E.BYPASS.128 [R165], desc[UR14][R114.64], !P0 ;  /* 0x0000000072a57fae */ /* 0x0003e2000c101c4e */
[----:B------:R-:W-:-:S03]  /*2e50*/  UIADD3.X UR7, URZ, UR7, URZ, UP0, !UPT ;  /* 0x000000073f077290 */ /* 0x000fc600087fe43f */
[----:B------:R1:W-:Y:S01]  /*2e60*/  LDGSTS.E.BYPASS.128 [R119], desc[UR14][R116.64], !P0 ;  /* 0x0000000074777fae */ /* 0x0003e2000c101c4e */
[----:B------:R-:W-:-:S03]  /*2e70*/  ISETP.GE.U32.AND P0, PT, R161, 0xb80, PT ;  /* 0x00000b80a100780c */ /* 0x000fc60003f06070 */
[----:B------:R-:W0:Y:S10]  /*2e80*/  LDGDEPBAR ;  /* 0x00000000000079af */ /* 0x000e340000000000 */
[----:B-1----:R-:W-:Y:S05]  /*2e90*/  @!P0 BRA `(.L_x_0) ;  /* 0xfffffff400148947 */ /* 0x002fea000383ffff */
[----:B------:R-:W-:Y:S02]  /*2ea0*/  WARPGROUP.DEPBAR.LE gsb0, 0x0 ;  /* 0x00008000000079c5 */ /* 0x000fe40000010000 */
[----:B------:R-:W-:-:S04]  /*2eb0*/  DEPBAR.LE SB0, 0x0 ;  /* 0x000080000000791a */ /* 0x000fc80000000000 */
[----:B------:R-:W-:Y:S02]  /*2ec0*/  SHF.R.U32.HI R5, RZ, 0x1, R2 ;  /* 0x00000001ff057819 */ /* 0x000fe40000011602 */
[----:B------:R-:W-:Y:S02]  /*2ed0*/  LOP3.LUT R2, R2, 0xf, RZ, 0xc0, !PT ;  /* 0x0000000f02027812 */ /* 0x000fe400078ec0ff */
[----:B------:R-:W-:Y:S02]  /*2ee0*/  LOP3.LUT R5, R5, 0x8, RZ, 0xc0, !PT ;  /* 0x0000000805057812 */ /* 0x000fe400078ec0ff */
[----:B------:R-:W-:Y:S02]  /*2ef0*/  LOP3.LUT R160, R160, 0x3, RZ, 0xc0, !PT ;  /* 0x00000003a0a07812 */ /* 0x000fe400078ec0ff */
[----:B------:R-:W-:Y:S01]  /*2f00*/  F2FP.BF16.F32.PACK_AB R24, R25, R24 ;  /* 0x000000181918723e */ /* 0x000fe200000010ff */
[----:B------:R-:W-:Y:S01]  /*2f10*/  IMAD R5, R2, 0x88, R5 ;  /* 0x0000008802057824 */ /* 0x000fe200078e0205 */
[----:B------:R-:W-:-:S02]  /*2f20*/  F2FP.BF16.F32.PACK_AB R25, R27, R26 ;  /* 0x0000001a1b19723e */ /* 0x000fc400000010ff */
[----:B------:R-:W-:Y:S01]  /*2f30*/  F2FP.BF16.F32.PACK_AB R32, R33, R32 ;  /* 0x000000202120723e */ /* 0x000fe200000010ff */
[----:B------:R-:W-:Y:S01]  /*2f40*/  IMAD R5, R160, 0x880, R5 ;  /* 0x00000880a0057824 */ /* 0x000fe200078e0205 */
[----:B------:R-:W-:Y:S02]  /*2f50*/  F2FP.BF16.F32.PACK_AB R26, R29, R28 ;  /* 0x0000001c1d1a723e */ /* 0x000fe400000010ff */
[----:B------:R-:W-:Y:S02]  /*2f60*/  F2FP.BF16.F32.PACK_AB R27, R31, R30 ;  /* 0x0000001e1f1b723e */ /* 0x000fe400000010ff */
[----:B------:R-:W-:Y:S02]  /*2f70*/  F2FP.BF16.F32.PACK_AB R33, R35, R34 ;  /* 0x000000222321723e */ /* 0x000fe400000010ff */
[----:B------:R-:W-:Y:S02]  /*2f80*/  F2FP.BF16.F32.PACK_AB R40, R41, R40 ;  /* 0x000000282928723e */ /* 0x000fe400000010ff */
[----:B------:R-:W-:Y:S01]  /*2f90*/  LEA R5, R5, UR10, 0x1 ;  /* 0x0000000a05057c11 */ /* 0x000fe2000f8e08ff */
[----:B------:R-:W-:Y:S01]  /*2fa0*/  BAR.SYNC.DEFER_BLOCKING 0x0 ;  /* 0x0000000000007b1d */ /* 0x000fe20000010000 */
[----:B------:R-:W-:-:S02]  /*2fb0*/  F2FP.BF16.F32.PACK_AB R34, R37, R36 ;  /* 0x000000242522723e */ /* 0x000fc400000010ff */
[----:B------:R-:W-:Y:S02]  /*2fc0*/  F2FP.BF16.F32.PACK_AB R35, R39, R38 ;  /* 0x000000262723723e */ /* 0x000fe400000010ff */
[----:B------:R-:W-:Y:S02]  /*2fd0*/  F2FP.BF16.F32.PACK_AB R41, R43, R42 ;  /* 0x0000002a2b29723e */ /* 0x000fe400000010ff */
[----:B------:R-:W-:Y:S02]  /*2fe0*/  F2FP.BF16.F32.PACK_AB R48, R49, R48 ;  /* 0x000000303130723e */ /* 0x000fe400000010ff */
[----:B------:R-:W-:Y:S02]  /*2ff0*/  F2FP.BF16.F32.PACK_AB R42, R45, R44 ;  /* 0x0000002c2d2a723e */ /* 0x000fe400000010ff */
[----:B------:R-:W-:Y:S02]  /*3000*/  F2FP.BF16.F32.PACK_AB R43, R47, R46 ;  /* 0x0000002e2f2b723e */ /* 0x000fe400000010ff */
[----:B------:R-:W-:-:S02]  /*3010*/  F2FP.BF16.F32.PACK_AB R49, R51, R50 ;  /* 0x000000323331723e */ /* 0x000fc400000010ff */
[----:B------:R-:W-:Y:S02]  /*3020*/  F2FP.BF16.F32.PACK_AB R56, R57, R56 ;  /* 0x000000383938723e */ /* 0x000fe400000010ff */
[----:B------:R-:W-:Y:S02]  /*3030*/  F2FP.BF16.F32.PACK_AB R50, R53, R52 ;  /* 0x000000343532723e */ /* 0x000fe400000010ff */
[----:B------:R-:W-:Y:S02]  /*3040*/  F2FP.BF16.F32.PACK_AB R51, R55, R54 ;  /* 0x000000363733723e */ /* 0x000fe400000010ff */
[----:B------:R-:W-:Y:S02]  /*3050*/  F2FP.BF16.F32.PACK_AB R57, R59, R58 ;  /* 0x0000003a3b39723e */ /* 0x000fe400000010ff */
[----:B------:R-:W-:Y:S01]  /*3060*/  F2FP.BF16.F32.PACK_AB R64, R65, R64 ;  /* 0x000000404140723e */ /* 0x000fe200000010ff */
[----:B------:R-:W-:Y:S01]  /*3070*/  STSM.16.M88.4 [R5], R24 ;  /* 0x0000001805007844 */ /* 0x000fe20000000200 */
[----:B------:R-:W-:-:S02]  /*3080*/  F2FP.BF16.F32.PACK_AB R58, R61, R60 ;  /* 0x0000003c3d3a723e */ /* 0x000fc400000010ff */
[----:B------:R-:W-:Y:S01]  /*3090*/  F2FP.BF16.F32.PACK_AB R59, R63, R62 ;  /* 0x0000003e3f3b723e */ /* 0x000fe200000010ff */
[----:B------:R-:W-:Y:S01]  /*30a0*/  STSM.16.M88.4 [R5+0x20], R32 ;  /* 0x0000202005007844 */ /* 0x000fe20000000200 */
[----:B------:R-:W-:Y:S02]  /*30b0*/  F2FP.BF16.F32.PACK_AB R65, R67, R66 ;  /* 0x000000424341723e */ /* 0x000fe400000010ff */
[----:B------:R-:W-:Y:S01]  /*30c0*/  F2FP.BF16.F32.PACK_AB R72, R73, R72 ;  /* 0x000000484948723e */ /* 0x000fe200000010ff */
[----:B------:R-:W-:Y:S01]  /*30d0*/  STSM.16.M88.4 [R5+0x40], R40 ;  /* 0x0000402805007844 */ /* 0x000fe20000000200 */
[----:B------:R-:W-:Y:S02]  /*30e0*/  F2FP.BF16.F32.PACK_AB R66, R69, R68 ;  /* 0x000000444542723e */ /* 0x000fe400000010ff */
[----:B------:R-:W-:Y:S01]  /*30f0*/  F2FP.BF16.F32.PACK_AB R67, R71, R70 ;  /* 0x000000464743723e */ /* 0x000fe200000010ff */
[----:B------:R-:W-:Y:S01]  /*3100*/  STSM.16.M88.4 [R5+0x60], R48 ;  /* 0x0000603005007844 */ /* 0x000fe20000000200 */
        /* <DEDUP_REMOVED lines=10> */
[----:B------:R-:W-:Y:S02]  /*31b0*/  LOP3.LUT R3, R3, 0x1, RZ, 0xc0, !PT ;  /* 0x0000000103037812 */ /* 0x000fe400078ec0ff */
[----:B------:R-:W-:Y:S01]  /*31c0*/  LOP3.LUT R16, R89, 0x78, R4, 0xf8, !PT ;  /* 0x0000007859107812 */ /* 0x000fe200078ef804 */
[----:B------:R1:W-:Y:S02]  /*31d0*/  STSM.16.M88.4 [R5+0xe0], R80 ;  /* 0x0000e05005007844 */ /* 0x0003e40000000200 */
[----:B------:R-:W-:Y:S01]  /*31e0*/  IMAD R3, R160, 0x2, R3 ;  /* 0x00000002a0037824 */ /* 0x000fe200078e0203 */
[----:B------:R-:W-:Y:S01]  /*31f0*/  BAR.SYNC.DEFER_BLOCKING 0x0 ;  /* 0x0000000000007b1d */ /* 0x000fe20000010000 */
[----:B------:R-:W-:Y:S02]  /*3200*/  ISETP.GE.AND P0, PT, R16, 0x3000, PT ;  /* 0x000030001000780c */ /* 0x000fe40003f06270 */
[----:B------:R-:W-:Y:S02]  /*3210*/  IMAD R3, R3, 0x88, R94 ;  /* 0x0000008803037824 */ /* 0x000fe400078e025e */
[--C-:B------:R-:W-:Y:S01]  /*3220*/  IMAD R7, R97, 0x3000, R16.reuse ;  /* 0x0000300061077824 */ /* 0x100fe200078e0210 */
[-C--:B------:R-:W-:Y:S01]  /*3230*/  ISETP.LT.AND P1, PT, R95, R0.reuse, !P0 ;  /* 0x000000005f00720c */ /* 0x080fe20004721270 */
[--C-:B------:R-:W-:Y:S01]  /*3240*/  IMAD R9, R101, 0x3000, R16.reuse ;  /* 0x0000300065097824 */ /* 0x100fe200078e0210 */
[----:B------:R-:W-:Y:S01]  /*3250*/  LEA R17, R3, UR10, 0x1 ;  /* 0x0000000a03117c11 */ /* 0x000fe2000f8e08ff */
[--C-:B------:R-:W-:Y:S01]  /*3260*/  IMAD R11, R103, 0x3000, R16.reuse ;  /* 0x00003000670b7824 */ /* 0x100fe200078e0210 */
[----:B------:R-:W2:Y:S01]  /*3270*/  LDC.64 R2, c[0x0][0x220] ;  /* 0x00008800ff027b82 */ /* 0x000ea20000000a00 */
[-C--:B------:R-:W-:Y:S01]  /*3280*/  ISETP.LT.AND P6, PT, R97, R0.reuse, !P0 ;  /* 0x000000006100720c */ /* 0x080fe200047c1270 */
[--C-:B-1----:R-:W-:Y:S01]  /*3290*/  IMAD R5, R95, 0x3000, R16.reuse ;  /* 0x000030005f057824 */ /* 0x102fe200078e0210 */
[CC--:B------:R-:W-:Y:S01]  /*32a0*/  ISETP.LT.AND P5, PT, R99.reuse, R0.reuse, !P0 ;  /* 0x000000006300720c */ /* 0x0c0fe200047a1270 */
[----:B------:R-:W-:Y:S01]  /*32b0*/  IMAD R99, R99, 0x3000, R16 ;  /* 0x0000300063637824 */ /* 0x000fe200078e0210 */
[----:B------:R-:W-:-:S02]  /*32c0*/  ISETP.LT.AND P4, PT, R101, R0, !P0 ;  /* 0x000000006500720c */ /* 0x000fc40004781270 */
[-C--:B------:R-:W-:Y:S02]  /*32d0*/  ISETP.LT.AND P3, PT, R103, R0.reuse, !P0 ;  /* 0x000000006700720c */ /* 0x080fe40004761270 */
[----:B------:R-:W-:Y:S01]  /*32e0*/  ISETP.LT.AND P2, PT, R105, R0, !P0 ;  /* 0x000000006900720c */ /* 0x000fe20004741270 */
[----:B------:R-:W1:Y:S04]  /*32f0*/  LDS.128 R12, [R17] ;  /* 0x00000000110c7984 */ /* 0x000e680000000c00 */
[----:B------:R-:W3:Y:S04]  /*3300*/  LDS.128 R20, [R17+0x880] ;  /* 0x0008800011147984 */ /* 0x000ee80000000c00 */
[----:B------:R-:W4:Y:S01]  /*3310*/  LDS.128 R24, [R17+0x1100] ;  /* 0x0011000011187984 */ /* 0x000f220000000c00 */
[----:B--2---:R-:W-:-:S03]  /*3320*/  IMAD.WIDE R4, R5, 0x2, R2 ;  /* 0x0000000205047825 */ /* 0x004fc600078e0202 */
[----:B------:R-:W2:Y:S01]  /*3330*/  LDS.128 R28, [R17+0x1980] ;  /* 0x00198000111c7984 */ /* 0x000ea20000000c00 */
[----:B------:R-:W-:-:S03]  /*3340*/  IMAD.WIDE R6, R7, 0x2, R2 ;  /* 0x0000000207067825 */ /* 0x000fc600078e0202 */
[----:B------:R-:W5:Y:S01]  /*3350*/  LDS.128 R32, [R17+0x2200] ;  /* 0x0022000011207984 */ /* 0x000f620000000c00 */
[----:B------:R-:W-:-:S03]  /*3360*/  IMAD.WIDE R8, R9, 0x2, R2 ;  /* 0x0000000209087825 */ /* 0x000fc600078e0202 */
[----:B------:R-:W5:Y:S01]  /*3370*/  LDS.128 R36, [R17+0x2a80] ;  /* 0x002a800011247984 */ /* 0x000f620000000c00 */
[----:B------:R-:W-:-:S03]  /*3380*/  IMAD.WIDE R10, R11, 0x2, R2 ;  /* 0x000000020b0a7825 */ /* 0x000fc600078e0202 */
[----:B------:R-:W5:Y:S04]  /*3390*/  LDS.128 R40, [R17+0x3300] ;  /* 0x0033000011287984 */ /* 0x000f680000000c00 */
[----:B-1----:R1:W-:Y:S01]  /*33a0*/  @P1 STG.E.128 desc[UR14][R4.64], R12 ;  /* 0x0000000c04001986 */ /* 0x0023e2000c101d0e */
[-C--:B------:R-:W-:Y:S02]  /*33b0*/  ISETP.LT.AND P1, PT, R107, R0.reuse, !P0 ;  /* 0x000000006b00720c */ /* 0x080fe40004721270 */
[----:B------:R-:W-:Y:S01]  /*33c0*/  ISETP.LT.AND P0, PT, R109, R0, !P0 ;  /* 0x000000006d00720c */ /* 0x000fe20004701270 */
[----:B---3--:R3:W-:Y:S01]  /*33d0*/  @P6 STG.E.128 desc[UR14][R6.64], R20 ;  /* 0x0000001406006986 */ /* 0x0087e2000c101d0e */
[--C-:B-1----:R-:W-:Y:S02]  /*33e0*/  IMAD R13, R105, 0x3000, R16.reuse ;  /* 0x00003000690d7824 */ /* 0x102fe400078e0210 */
[----:B------:R-:W-:-:S02]  /*33f0*/  IMAD R15, R107, 0x3000, R16 ;  /* 0x000030006b0f7824 */ /* 0x000fc400078e0210 */
[----:B------:R-:W-:-:S04]  /*3400*/  IMAD.WIDE R4, R99, 0x2, R2 ;  /* 0x0000000263047825 */ /* 0x000fc800078e0202 */
[--C-:B------:R-:W-:Y:S01]  /*3410*/  IMAD.WIDE R12, R13, 0x2, R2.reuse ;  /* 0x000000020d0c7825 */ /* 0x100fe200078e0202 */
[----:B----4-:R3:W-:Y:S03]  /*3420*/  @P5 STG.E.128 desc[UR14][R4.64], R24 ;  /* 0x0000001804005986 */ /* 0x0107e6000c101d0e */
[----:B------:R-:W-:Y:S01]  /*3430*/  IMAD.WIDE R14, R15, 0x2, R2 ;  /* 0x000000020f0e7825 */ /* 0x000fe200078e0202 */
[----:B--2---:R3:W-:Y:S04]  /*3440*/  @P4 STG.E.128 desc[UR14][R8.64], R28 ;  /* 0x0000001c08004986 */ /* 0x0047e8000c101d0e */
[----:B-----5:R3:W-:Y:S04]  /*3450*/  @P3 STG.E.128 desc[UR14][R10.64], R32 ;  /* 0x000000200a003986 */ /* 0x0207e8000c101d0e */
[----:B------:R3:W-:Y:S04]  /*3460*/  @P2 STG.E.128 desc[UR14][R12.64], R36 ;  /* 0x000000240c002986 */ /* 0x0007e8000c101d0e */
[----:B------:R3:W-:Y:S01]  /*3470*/  @P1 STG.E.128 desc[UR14][R14.64], R40 ;  /* 0x000000280e001986 */ /* 0x0007e2000c101d0e */
[----:B------:R-:W-:Y:S05]  /*3480*/  @!P0 EXIT ;  /* 0x000000000000894d */ /* 0x000fea0003800000 */
[----:B---3--:R-:W1:Y:S01]  /*3490*/  LDS.128 R4, [R17+0x3b80] ;  /* 0x003b800011047984 */ /* 0x008e620000000c00 */
[----:B------:R-:W-:-:S04]  /*34a0*/  IMAD R109, R109, 0x3000, R16 ;  /* 0x000030006d6d7824 */ /* 0x000fc800078e0210 */
[----:B------:R-:W-:-:S05]  /*34b0*/  IMAD.WIDE R2, R109, 0x2, R2 ;  /* 0x000000026d027825 */ /* 0x000fca00078e0202 */
[----:B-1----:R-:W-:Y:S01]  /*34c0*/  STG.E.128 desc[UR14][R2.64], R4 ;  /* 0x0000000402007986 */ /* 0x002fe2000c101d0e */
[----:B------:R-:W-:Y:S05]  /*34d0*/  EXIT ;  /* 0x000000000000794d */ /* 0x000fea0003800000 */
.L_x_1:
[----:B------:R-:W-:-:S00]  /*34e0*/  BRA `(.L_x_1) ;  /* 0xfffffffc00fc7947 */ /* 0x000fc0000383ffff */
[----:B------:R-:W-:-:S00]  /*34f0*/  NOP ;  /* 0x0000000000007918 */ /* 0x000fc00000000000 */
        /* <DEDUP_REMOVED lines=8> */
.L_x_2:


//--------------------- .nv.shared.triton_mm      --------------------------
	.section	.nv.shared.triton_mm,"aw",@nobits
	.sectionflags	@""
	.align	16
	.zero		1024


//--------------------- .nv.constant0.triton_mm   --------------------------
	.section	.nv.constant0.triton_mm,"a",@progbits
	.sectionflags	@""
	.align	4
.nv.constant0.triton_mm:
	.zero		560
